	.target	sm_100a

	.elftype	@"ET_EXEC"


//--------------------- .note.nv.tkinfo           --------------------------
	.section	.note.nv.tkinfo,"",@"SHT_NOTE"
	.sectionflags	@"SHF_NOTE_NV_TKINFO"
	.tkinfo
        /*0018*/ 	.word	0x00000002
        /*0030*/ 	.string	""
        /*0030*/ 	.string	"ptxas"
        /*0030*/ 	.string	"Cuda compilation tools, release 13.0, V13.0.88"
        /*0030*/ 	.string	"Build cuda_13.0.r13.0/compiler.36424714_0"
        /*0030*/ 	.string	"-arch sm_100a -m 64 "



//--------------------- .note.nv.cuinfo           --------------------------
	.section	.note.nv.cuinfo,"",@"SHT_NOTE"
	.sectionflags	@"SHF_NOTE_NV_CUINFO"
        /*0018*/ 	.short	0x0002
        /*001a*/ 	.short	0x0064
        /*001c*/ 	.short	0x0082
	.zero		2


//--------------------- .nv.info                  --------------------------
	.section	.nv.info,"",@"SHT_CUDA_INFO"
	.align	4


	//----- nvinfo : EIATTR_REGCOUNT
	.align		4
        /*0000*/ 	.byte	0x04, 0x2f
        /*0002*/ 	.short	(.L_19 - .L_18)
	.align		4
.L_18:
        /*0004*/ 	.word	index@(_ZN7cutlass13device_kernelINS_4gemm6kernel13GemmUniversalIN4cute5tupleIJiiiiEEENS1_10collective13CollectiveMmaINS1_35MainloopSm100TmaUmmaWarpSpecializedILi5ELi2ELi2ENS5_IJNS4_1CILi8EEENSA_ILi1EEESC_EEEEENS5_IJNSA_ILi256EEESF_NSA_ILi32EEEEEEfNS5_IJlSC_lEEEfSI_NS4_8TiledMMAINS4_8MMA_AtomIJNS4_23SM100_MMA_TF32_2x1SM_SSINS_10tfloat32_tESM_fLi256ELi256ELNS4_4UMMA5MajorE0ELSO_0ELNSN_7ScaleInE0ELSP_0EEEEEENS4_6LayoutINS5_IJSC_SC_SC_EEENS5_IJNSA_ILi0EEESU_SU_EEEEENS5_IJNS4_10UnderscoreESX_SX_EEEEENS4_18SM100_TMA_2SM_LOADENS4_14ComposedLayoutINS4_7SwizzleILi3ELi4ELi3EEENS4_18smem_ptr_flag_bitsILi32EEENSS_INS5_IJSB_SG_EEENS5_IJSG_SC_EEEEEEEvNS4_8identityENS4_28SM100_TMA_2SM_LOAD_MULTICASTES19_vS1A_EENS_8epilogue10collective18CollectiveEpilogueINS1D_23Sm100TmaWarpSpecializedILi4ELi2ELi32ELb1ELb0EEEJNS5_IJNSA_ILi128EEESF_SG_EEENS5_IJNSS_IS1I_SC_EENSS_ISG_SC_EEEEEfSI_fSI_NS1D_6fusion15FusionCallbacksIS1H_NS1N_17LinearCombinationIffffLNS_15FloatRoundStyleE2EEES1J_S1M_JEEENS4_5SM1004TMEM4LOAD26SM100_TMEM_LOAD_32dp32b32xENS4_13SM90_TMA_LOADES19_NS4_39AutoVectorizingCopyWithAssumedAlignmentILi128EEENS4_14SM90_TMA_STOREES19_S1Z_S1Z_EEEvvEEEEvNT_6ParamsE)
        /*0008*/ 	.word	0x00000078


	//----- nvinfo : EIATTR_FRAME_SIZE
	.align		4
.L_19:
        /*000c*/ 	.byte	0x04, 0x11
        /*000e*/ 	.short	(.L_21 - .L_20)
	.align		4
.L_20:
        /*0010*/ 	.word	index@($__internal_2_$__cuda_sm10x_tcgen05_guardrail_trap_unallocated_columns_being_dealloced)
        /*0014*/ 	.word	0x00000000


	//----- nvinfo : EIATTR_FRAME_SIZE
	.align		4
.L_21:
        /*0018*/ 	.byte	0x04, 0x11
        /*001a*/ 	.short	(.L_23 - .L_22)
	.align		4
.L_22:
        /*001c*/ 	.word	index@($__internal_1_$__cuda_sm10x_tcgen05_guardrail_trap_phase_invalid_during_alloc)
        /*0020*/ 	.word	0x00000000


	//----- nvinfo : EIATTR_FRAME_SIZE
	.align		4
.L_23:
        /*0024*/ 	.byte	0x04, 0x11
        /*0026*/ 	.short	(.L_25 - .L_24)
	.align		4
.L_24:
        /*0028*/ 	.word	index@($__internal_0_$__cuda_sm10x_tcgen05_guardrail_trap_col_being_dealloced_not_returned_by_alloc)
        /*002c*/ 	.word	0x00000000


	//----- nvinfo : EIATTR_FRAME_SIZE
	.align		4
.L_25:
        /*0030*/ 	.byte	0x04, 0x11
        /*0032*/ 	.short	(.L_27 - .L_26)
	.align		4
.L_26:
        /*0034*/ 	.word	index@(_ZN7cutlass13device_kernelINS_4gemm6kernel13GemmUniversalIN4cute5tupleIJiiiiEEENS1_10collective13CollectiveMmaINS1_35MainloopSm100TmaUmmaWarpSpecializedILi5ELi2ELi2ENS5_IJNS4_1CILi8EEENSA_ILi1EEESC_EEEEENS5_IJNSA_ILi256EEESF_NSA_ILi32EEEEEEfNS5_IJlSC_lEEEfSI_NS4_8TiledMMAINS4_8MMA_AtomIJNS4_23SM100_MMA_TF32_2x1SM_SSINS_10tfloat32_tESM_fLi256ELi256ELNS4_4UMMA5MajorE0ELSO_0ELNSN_7ScaleInE0ELSP_0EEEEEENS4_6LayoutINS5_IJSC_SC_SC_EEENS5_IJNSA_ILi0EEESU_SU_EEEEENS5_IJNS4_10UnderscoreESX_SX_EEEEENS4_18SM100_TMA_2SM_LOADENS4_14ComposedLayoutINS4_7SwizzleILi3ELi4ELi3EEENS4_18smem_ptr_flag_bitsILi32EEENSS_INS5_IJSB_SG_EEENS5_IJSG_SC_EEEEEEEvNS4_8identityENS4_28SM100_TMA_2SM_LOAD_MULTICASTES19_vS1A_EENS_8epilogue10collective18CollectiveEpilogueINS1D_23Sm100TmaWarpSpecializedILi4ELi2ELi32ELb1ELb0EEEJNS5_IJNSA_ILi128EEESF_SG_EEENS5_IJNSS_IS1I_SC_EENSS_ISG_SC_EEEEEfSI_fSI_NS1D_6fusion15FusionCallbacksIS1H_NS1N_17LinearCombinationIffffLNS_15FloatRoundStyleE2EEES1J_S1M_JEEENS4_5SM1004TMEM4LOAD26SM100_TMEM_LOAD_32dp32b32xENS4_13SM90_TMA_LOADES19_NS4_39AutoVectorizingCopyWithAssumedAlignmentILi128EEENS4_14SM90_TMA_STOREES19_S1Z_S1Z_EEEvvEEEEvNT_6ParamsE)
        /*0038*/ 	.word	0x00000000


	//----- nvinfo : EIATTR_MIN_STACK_SIZE
	.align		4
.L_27:
        /*003c*/ 	.byte	0x04, 0x12
        /*003e*/ 	.short	(.L_29 - .L_28)
	.align		4
.L_28:
        /*0040*/ 	.word	index@(_ZN7cutlass13device_kernelINS_4gemm6kernel13GemmUniversalIN4cute5tupleIJiiiiEEENS1_10collective13CollectiveMmaINS1_35MainloopSm100TmaUmmaWarpSpecializedILi5ELi2ELi2ENS5_IJNS4_1CILi8EEENSA_ILi1EEESC_EEEEENS5_IJNSA_ILi256EEESF_NSA_ILi32EEEEEEfNS5_IJlSC_lEEEfSI_NS4_8TiledMMAINS4_8MMA_AtomIJNS4_23SM100_MMA_TF32_2x1SM_SSINS_10tfloat32_tESM_fLi256ELi256ELNS4_4UMMA5MajorE0ELSO_0ELNSN_7ScaleInE0ELSP_0EEEEEENS4_6LayoutINS5_IJSC_SC_SC_EEENS5_IJNSA_ILi0EEESU_SU_EEEEENS5_IJNS4_10UnderscoreESX_SX_EEEEENS4_18SM100_TMA_2SM_LOADENS4_14ComposedLayoutINS4_7SwizzleILi3ELi4ELi3EEENS4_18smem_ptr_flag_bitsILi32EEENSS_INS5_IJSB_SG_EEENS5_IJSG_SC_EEEEEEEvNS4_8identityENS4_28SM100_TMA_2SM_LOAD_MULTICASTES19_vS1A_EENS_8epilogue10collective18CollectiveEpilogueINS1D_23Sm100TmaWarpSpecializedILi4ELi2ELi32ELb1ELb0EEEJNS5_IJNSA_ILi128EEESF_SG_EEENS5_IJNSS_IS1I_SC_EENSS_ISG_SC_EEEEEfSI_fSI_NS1D_6fusion15FusionCallbacksIS1H_NS1N_17LinearCombinationIffffLNS_15FloatRoundStyleE2EEES1J_S1M_JEEENS4_5SM1004TMEM4LOAD26SM100_TMEM_LOAD_32dp32b32xENS4_13SM90_TMA_LOADES19_NS4_39AutoVectorizingCopyWithAssumedAlignmentILi128EEENS4_14SM90_TMA_STOREES19_S1Z_S1Z_EEEvvEEEEvNT_6ParamsE)
        /*0044*/ 	.word	0x00000000
.L_29:


//--------------------- .nv.compat                --------------------------
	.section	.nv.compat,"",@"SHT_CUDA_COMPAT_INFO"
	.align	4
        /*0000*/ 	.byte	0x02, 0x09, 0x01, 0x00, 0x02, 0x02, 0x02, 0x00, 0x02, 0x05, 0x05, 0x00, 0x03, 0x07, 0x01, 0x01
        /*0010*/ 	.byte	0x02, 0x03, 0x01, 0x00, 0x02, 0x06, 0x01, 0x00, 0x04, 0x0b, 0x08, 0x00, 0x09, 0x00, 0x00, 0x00
        /*0020*/ 	.byte	0x00, 0x00, 0x00, 0x00


//--------------------- .nv.info._ZN7cutlass13device_kernelINS_4gemm6kernel13GemmUniversalIN4cute5tupleIJiiiiEEENS1_10collective13CollectiveMmaINS1_35MainloopSm100TmaUmmaWarpSpecializedILi5ELi2ELi2ENS5_IJNS4_1CILi8EEENSA_ILi1EEESC_EEEEENS5_IJNSA_ILi256EEESF_NSA_ILi32EEEEEEfNS5_IJlSC_lEEEfSI_NS4_8TiledMMAINS4_8MMA_AtomIJNS4_23SM100_MMA_TF32_2x1SM_SSINS_10tfloat32_tESM_fLi256ELi256ELNS4_4UMMA5MajorE0ELSO_0ELNSN_7ScaleInE0ELSP_0EEEEEENS4_6LayoutINS5_IJSC_SC_SC_EEENS5_IJNSA_ILi0EEESU_SU_EEEEENS5_IJNS4_10UnderscoreESX_SX_EEEEENS4_18SM100_TMA_2SM_LOADENS4_14ComposedLayoutINS4_7SwizzleILi3ELi4ELi3EEENS4_18smem_ptr_flag_bitsILi32EEENSS_INS5_IJSB_SG_EEENS5_IJSG_SC_EEEEEEEvNS4_8identityENS4_28SM100_TMA_2SM_LOAD_MULTICASTES19_vS1A_EENS_8epilogue10collective18CollectiveEpilogueINS1D_23Sm100TmaWarpSpecializedILi4ELi2ELi32ELb1ELb0EEEJNS5_IJNSA_ILi128EEESF_SG_EEENS5_IJNSS_IS1I_SC_EENSS_ISG_SC_EEEEEfSI_fSI_NS1D_6fusion15FusionCallbacksIS1H_NS1N_17LinearCombinationIffffLNS_15FloatRoundStyleE2EEES1J_S1M_JEEENS4_5SM1004TMEM4LOAD26SM100_TMEM_LOAD_32dp32b32xENS4_13SM90_TMA_LOADES19_NS4_39AutoVectorizingCopyWithAssumedAlignmentILi128EEENS4_14SM90_TMA_STOREES19_S1Z_S1Z_EEEvvEEEEvNT_6ParamsE --------------------------
	.section	.nv.info._ZN7cutlass13device_kernelINS_4gemm6kernel13GemmUniversalIN4cute5tupleIJiiiiEEENS1_10collective13CollectiveMmaINS1_35MainloopSm100TmaUmmaWarpSpecializedILi5ELi2ELi2ENS5_IJNS4_1CILi8EEENSA_ILi1EEESC_EEEEENS5_IJNSA_ILi256EEESF_NSA_ILi32EEEEEEfNS5_IJlSC_lEEEfSI_NS4_8TiledMMAINS4_8MMA_AtomIJNS4_23SM100_MMA_TF32_2x1SM_SSINS_10tfloat32_tESM_fLi256ELi256ELNS4_4UMMA5MajorE0ELSO_0ELNSN_7ScaleInE0ELSP_0EEEEEENS4_6LayoutINS5_IJSC_SC_SC_EEENS5_IJNSA_ILi0EEESU_SU_EEEEENS5_IJNS4_10UnderscoreESX_SX_EEEEENS4_18SM100_TMA_2SM_LOADENS4_14ComposedLayoutINS4_7SwizzleILi3ELi4ELi3EEENS4_18smem_ptr_flag_bitsILi32EEENSS_INS5_IJSB_SG_EEENS5_IJSG_SC_EEEEEEEvNS4_8identityENS4_28SM100_TMA_2SM_LOAD_MULTICASTES19_vS1A_EENS_8epilogue10collective18CollectiveEpilogueINS1D_23Sm100TmaWarpSpecializedILi4ELi2ELi32ELb1ELb0EEEJNS5_IJNSA_ILi128EEESF_SG_EEENS5_IJNSS_IS1I_SC_EENSS_ISG_SC_EEEEEfSI_fSI_NS1D_6fusion15FusionCallbacksIS1H_NS1N_17LinearCombinationIffffLNS_15FloatRoundStyleE2EEES1J_S1M_JEEENS4_5SM1004TMEM4LOAD26SM100_TMEM_LOAD_32dp32b32xENS4_13SM90_TMA_LOADES19_NS4_39AutoVectorizingCopyWithAssumedAlignmentILi128EEENS4_14SM90_TMA_STOREES19_S1Z_S1Z_EEEvvEEEEvNT_6ParamsE,"",@"SHT_CUDA_INFO"
	.sectionflags	@""
	.align	4


	//----- nvinfo : EIATTR_CUDA_API_VERSION
	.align		4
        /*0000*/ 	.byte	0x04, 0x37
        /*0002*/ 	.short	(.L_31 - .L_30)
.L_30:
        /*0004*/ 	.word	0x00000082


	//----- nvinfo : EIATTR_KPARAM_INFO
	.align		4
.L_31:
        /*0008*/ 	.byte	0x04, 0x17
        /*000a*/ 	.short	(.L_33 - .L_32)
.L_32:
        /*000c*/ 	.word	0x00000000
        /*0010*/ 	.short	0x0000
        /*0012*/ 	.short	0x0000
        /*0014*/ 	.byte	0x00, 0xf0, 0x01, 0x20


	//----- nvinfo : EIATTR_AT_ENTRY_FRAGMENTS
	.align		4
.L_33:
        /*0018*/ 	.byte	0x04, 0x4f
        /*001a*/ 	.short	(.L_35 - .L_34)


	//   ....[0]....
.L_34:
        /*001c*/ 	.word	0x00000007


	//----- nvinfo : EIATTR_RESERVED_SMEM_USED
	.align		4
.L_35:
        /*0020*/ 	.byte	0x01, 0x41
	.zero		2


	//----- nvinfo : EIATTR_SPARSE_MMA_MASK
	.align		4
        /*0024*/ 	.byte	0x03, 0x50
        /*0026*/ 	.short	0x0000


	//----- nvinfo : EIATTR_TCGEN05_2CTA_USED
	.align		4
        /*0028*/ 	.byte	0x01, 0x52
	.zero		2


	//----- nvinfo : EIATTR_MAXREG_COUNT
	.align		4
        /*002c*/ 	.byte	0x03, 0x1b
        /*002e*/ 	.short	0x00ff


	//----- nvinfo : EIATTR_NUM_BARRIERS
	.align		4
        /*0030*/ 	.byte	0x02, 0x4c
        /*0032*/ 	.byte	0x07
	.zero		1


	//----- nvinfo : EIATTR_EXTERNS
	.align		4
        /*0034*/ 	.byte	0x04, 0x0f
        /*0036*/ 	.short	(.L_37 - .L_36)


	//   ....[0]....
	.align		4
.L_36:
        /*0038*/ 	.word	index@(__assertfail)


	//----- nvinfo : EIATTR_MERCURY_ISA_VERSION
	.align		4
.L_37:
        /*003c*/ 	.byte	0x03, 0x5f
        /*003e*/ 	.short	0x0101


	//----- nvinfo : EIATTR_INT_WARP_WIDE_INSTR_OFFSETS
	.align		4
        /*0040*/ 	.byte	0x04, 0x31
        /*0042*/ 	.short	(.L_39 - .L_38)


	//   ....[0]....
.L_38:
        /*0044*/ 	.word	0x00000d50


	//   ....[1]....
        /*0048*/ 	.word	0x00000df0


	//   ....[2]....
        /*004c*/ 	.word	0x000042b0


	//   ....[3]....
        /*0050*/ 	.word	0x000042e0


	//   ....[4]....
        /*0054*/ 	.word	0x00004300


	//   ....[5]....
        /*0058*/ 	.word	0x00004eb0


	//   ....[6]....
        /*005c*/ 	.word	0x00004f10


	//   ....[7]....
        /*0060*/ 	.word	0x00005010


	//   ....[8]....
        /*0064*/ 	.word	0x00005090


	//   ....[9]....
        /*0068*/ 	.word	0x00005180


	//   ....[10]....
        /*006c*/ 	.word	0x00005200


	//   ....[11]....
        /*0070*/ 	.word	0x00005300


	//   ....[12]....
        /*0074*/ 	.word	0x00005390


	//   ....[13]....
        /*0078*/ 	.word	0x00005490


	//   ....[14]....
        /*007c*/ 	.word	0x00005510


	//   ....[15]....
        /*0080*/ 	.word	0x00005610


	//   ....[16]....
        /*0084*/ 	.word	0x00005690


	//   ....[17]....
        /*0088*/ 	.word	0x00005790


	//   ....[18]....
        /*008c*/ 	.word	0x00005820


	//   ....[19]....
        /*0090*/ 	.word	0x00005920


	//   ....[20]....
        /*0094*/ 	.word	0x000059b0


	//----- nvinfo : EIATTR_COOP_GROUP_MASK_REGIDS
	.align		4
.L_39:
        /*0098*/ 	.byte	0x04, 0x29
        /*009a*/ 	.short	(.L_41 - .L_40)


	//   ....[0]....
.L_40:
        /*009c*/ 	.word	0xffffffff


	//   ....[1]....
        /*00a0*/ 	.word	0xffffffff


	//   ....[2]....
        /*00a4*/ 	.word	0xffffffff


	//   ....[3]....
        /*00a8*/ 	.word	0xffffffff


	//   ....[4]....
        /*00ac*/ 	.word	0xffffffff


	//   ....[5]....
        /*00b0*/ 	.word	0xffffffff


	//   ....[6]....
        /*00b4*/ 	.word	0xffffffff


	//   ....[7]....
        /*00b8*/ 	.word	0xffffffff


	//   ....[8]....
        /*00bc*/ 	.word	0xffffffff


	//   ....[9]....
        /*00c0*/ 	.word	0xffffffff


	//   ....[10]....
        /*00c4*/ 	.word	0xffffffff


	//   ....[11]....
        /*00c8*/ 	.word	0xffffffff


	//   ....[12]....
        /*00cc*/ 	.word	0xffffffff


	//   ....[13]....
        /*00d0*/ 	.word	0xffffffff


	//----- nvinfo : EIATTR_COOP_GROUP_INSTR_OFFSETS
	.align		4
.L_41:
        /*00d4*/ 	.byte	0x04, 0x28
        /*00d6*/ 	.short	(.L_43 - .L_42)


	//   ....[0]....
.L_42:
        /*00d8*/ 	.word	0x000000b0


	//   ....[1]....
        /*00dc*/ 	.word	0x00000520


	//   ....[2]....
        /*00e0*/ 	.word	0x00000700


	//   ....[3]....
        /*00e4*/ 	.word	0x00000890


	//   ....[4]....
        /*00e8*/ 	.word	0x00000980


	//   ....[5]....
        /*00ec*/ 	.word	0x00000ae0


	//   ....[6]....
        /*00f0*/ 	.word	0x00000c30


	//   ....[7]....
        /*00f4*/ 	.word	0x00000e70


	//   ....[8]....
        /*00f8*/ 	.word	0x00002260


	//   ....[9]....
        /*00fc*/ 	.word	0x000031b0


	//   ....[10]....
        /*0100*/ 	.word	0x00003680


	//   ....[11]....
        /*0104*/ 	.word	0x000036b0


	//   ....[12]....
        /*0108*/ 	.word	0x000041b0


	//   ....[13]....
        /*010c*/ 	.word	0x000043c0


	//----- nvinfo : EIATTR_VRC_CTA_INIT_COUNT
	.align		4
.L_43:
        /*0110*/ 	.byte	0x02, 0x4a
        /*0112*/ 	.byte	0x80
	.zero		1


	//----- nvinfo : EIATTR_SYSCALL_OFFSETS
	.align		4
        /*0114*/ 	.byte	0x04, 0x46
        /*0116*/ 	.short	(.L_45 - .L_44)


	//   ....[0]....
.L_44:
        /*0118*/ 	.word	0x00006670


	//   ....[1]....
        /*011c*/ 	.word	0x00006760


	//   ....[2]....
        /*0120*/ 	.word	0x00007130


	//   ....[3]....
        /*0124*/ 	.word	0x00007b80


	//   ....[4]....
        /*0128*/ 	.word	0x000085a0


	//   ....[5]....
        /*012c*/ 	.word	0x00008ff0


	//   ....[6]....
        /*0130*/ 	.word	0x00009a50


	//   ....[7]....
        /*0134*/ 	.word	0x0000a4e0


	//   ....[8]....
        /*0138*/ 	.word	0x0000af40


	//   ....[9]....
        /*013c*/ 	.word	0x0000b950


	//----- nvinfo : EIATTR_MBARRIER_INSTR_OFFSETS
	.align		4
.L_45:
        /*0140*/ 	.byte	0x04, 0x39
        /*0142*/ 	.short	(.L_47 - .L_46)


	//   ....[0]....
.L_46:
        /*0144*/ 	.word	0x00000650
        /*0148*/ 	.word	0x000000ff
        /*014c*/ 	.word	0x00000000
        /*0150*/ 	.short	0x0100
        /*0152*/ 	.byte	0x04
	.zero		1


	//   ....[1]....
        /*0154*/ 	.word	0x00000660
        /*0158*/ 	.word	0x000000ff
        /*015c*/ 	.word	0x00000028
        /*0160*/ 	.short	0x0100
        /*0162*/ 	.byte	0x04
	.zero		1


	//   ....[2]....
        /*0164*/ 	.word	0x00000670
        /*0168*/ 	.word	0x000000ff
        /*016c*/ 	.word	0x00000008
        /*0170*/ 	.short	0x0100
        /*0172*/ 	.byte	0x04
	.zero		1


	//   ....[3]....
        /*0174*/ 	.word	0x00000680
        /*0178*/ 	.word	0x000000ff
        /*017c*/ 	.word	0x00000030
        /*0180*/ 	.short	0x0100
        /*0182*/ 	.byte	0x04
	.zero		1


	//   ....[4]....
        /*0184*/ 	.word	0x00000690
        /*0188*/ 	.word	0x000000ff
        /*018c*/ 	.word	0x00000010
        /*0190*/ 	.short	0x0100
        /*0192*/ 	.byte	0x04
	.zero		1


	//   ....[5]....
        /*0194*/ 	.word	0x000006a0
        /*0198*/ 	.word	0x000000ff
        /*019c*/ 	.word	0x00000038
        /*01a0*/ 	.short	0x0100
        /*01a2*/ 	.byte	0x04
	.zero		1


	//   ....[6]....
        /*01a4*/ 	.word	0x000006b0
        /*01a8*/ 	.word	0x000000ff
        /*01ac*/ 	.word	0x00000018
        /*01b0*/ 	.short	0x0100
        /*01b2*/ 	.byte	0x04
	.zero		1


	//   ....[7]....
        /*01b4*/ 	.word	0x000006c0
        /*01b8*/ 	.word	0x000000ff
        /*01bc*/ 	.word	0x00000040
        /*01c0*/ 	.short	0x0100
        /*01c2*/ 	.byte	0x04
	.zero		1


	//   ....[8]....
        /*01c4*/ 	.word	0x000006d0
        /*01c8*/ 	.word	0x000000ff
        /*01cc*/ 	.word	0x00000020
        /*01d0*/ 	.short	0x0100
        /*01d2*/ 	.byte	0x04
	.zero		1


	//   ....[9]....
        /*01d4*/ 	.word	0x000006e0
        /*01d8*/ 	.word	0x000000ff
        /*01dc*/ 	.word	0x00000048
        /*01e0*/ 	.short	0x0100
        /*01e2*/ 	.byte	0x04
	.zero		1


	//   ....[10]....
        /*01e4*/ 	.word	0x00000800
        /*01e8*/ 	.word	0x000000ff
        /*01ec*/ 	.word	0x00000050
        /*01f0*/ 	.short	0x0100
        /*01f2*/ 	.byte	0x04
	.zero		1


	//   ....[11]....
        /*01f4*/ 	.word	0x00000810
        /*01f8*/ 	.word	0x000000ff
        /*01fc*/ 	.word	0x00000070
        /*0200*/ 	.short	0x0100
        /*0202*/ 	.byte	0x04
	.zero		1


	//   ....[12]....
        /*0204*/ 	.word	0x00000820
        /*0208*/ 	.word	0x000000ff
        /*020c*/ 	.word	0x00000058
        /*0210*/ 	.short	0x0100
        /*0212*/ 	.byte	0x04
	.zero		1


	//   ....[13]....
        /*0214*/ 	.word	0x00000830
        /*0218*/ 	.word	0x000000ff
        /*021c*/ 	.word	0x00000078
        /*0220*/ 	.short	0x0100
        /*0222*/ 	.byte	0x04
	.zero		1


	//   ....[14]....
        /*0224*/ 	.word	0x00000840
        /*0228*/ 	.word	0x000000ff
        /*022c*/ 	.word	0x00000060
        /*0230*/ 	.short	0x0100
        /*0232*/ 	.byte	0x04
	.zero		1


	//   ....[15]....
        /*0234*/ 	.word	0x00000850
        /*0238*/ 	.word	0x000000ff
        /*023c*/ 	.word	0x00000080
        /*0240*/ 	.short	0x0100
        /*0242*/ 	.byte	0x04
	.zero		1


	//   ....[16]....
        /*0244*/ 	.word	0x00000860
        /*0248*/ 	.word	0x000000ff
        /*024c*/ 	.word	0x00000068
        /*0250*/ 	.short	0x0100
        /*0252*/ 	.byte	0x04
	.zero		1


	//   ....[17]....
        /*0254*/ 	.word	0x00000870
        /*0258*/ 	.word	0x000000ff
        /*025c*/ 	.word	0x00000088
        /*0260*/ 	.short	0x0100
        /*0262*/ 	.byte	0x04
	.zero		1


	//   ....[18]....
        /*0264*/ 	.word	0x00000950
        /*0268*/ 	.word	0x000000ff
        /*026c*/ 	.word	0x00000090
        /*0270*/ 	.short	0x0100
        /*0272*/ 	.byte	0x06
	.zero		1


	//   ....[19]....
        /*0274*/ 	.word	0x00000960
        /*0278*/ 	.word	0x000000ff
        /*027c*/ 	.word	0x00000098
        /*0280*/ 	.short	0x0100
        /*0282*/ 	.byte	0x06
	.zero		1


	//   ....[20]....
        /*0284*/ 	.word	0x00000a90
        /*0288*/ 	.word	0x000000ff
        /*028c*/ 	.word	0x000000a0
        /*0290*/ 	.short	0x0100
        /*0292*/ 	.byte	0x06
	.zero		1


	//   ....[21]....
        /*0294*/ 	.word	0x00000aa0
        /*0298*/ 	.word	0x000000ff
        /*029c*/ 	.word	0x000000b0
        /*02a0*/ 	.short	0x0100
        /*02a2*/ 	.byte	0x06
	.zero		1


	//   ....[22]....
        /*02a4*/ 	.word	0x00000ab0
        /*02a8*/ 	.word	0x000000ff
        /*02ac*/ 	.word	0x000000a8
        /*02b0*/ 	.short	0x0100
        /*02b2*/ 	.byte	0x06
	.zero		1


	//   ....[23]....
        /*02b4*/ 	.word	0x00000ac0
        /*02b8*/ 	.word	0x000000ff
        /*02bc*/ 	.word	0x000000b8
        /*02c0*/ 	.short	0x0100
        /*02c2*/ 	.byte	0x06
	.zero		1


	//   ....[24]....
        /*02c4*/ 	.word	0x00000be0
        /*02c8*/ 	.word	0x000000ff
        /*02cc*/ 	.word	0x000000c0
        /*02d0*/ 	.short	0x0100
        /*02d2*/ 	.byte	0x04
	.zero		1


	//   ....[25]....
        /*02d4*/ 	.word	0x00000bf0
        /*02d8*/ 	.word	0x000000ff
        /*02dc*/ 	.word	0x000000d0
        /*02e0*/ 	.short	0x0100
        /*02e2*/ 	.byte	0x04
	.zero		1


	//   ....[26]....
        /*02e4*/ 	.word	0x00000c00
        /*02e8*/ 	.word	0x000000ff
        /*02ec*/ 	.word	0x000000c8
        /*02f0*/ 	.short	0x0100
        /*02f2*/ 	.byte	0x04
	.zero		1


	//   ....[27]....
        /*02f4*/ 	.word	0x00000c10
        /*02f8*/ 	.word	0x000000ff
        /*02fc*/ 	.word	0x000000d8
        /*0300*/ 	.short	0x0100
        /*0302*/ 	.byte	0x04
	.zero		1


	//   ....[28]....
        /*0304*/ 	.word	0x00000d00
        /*0308*/ 	.word	0x000000ff
        /*030c*/ 	.word	0x000000e0
        /*0310*/ 	.short	0x0100
        /*0312*/ 	.byte	0x04
	.zero		1


	//   ....[29]....
        /*0314*/ 	.word	0x00000d10
        /*0318*/ 	.word	0x000000ff
        /*031c*/ 	.word	0x000000f0
        /*0320*/ 	.short	0x0100
        /*0322*/ 	.byte	0x04
	.zero		1


	//   ....[30]....
        /*0324*/ 	.word	0x00000d20
        /*0328*/ 	.word	0x000000ff
        /*032c*/ 	.word	0x000000e8
        /*0330*/ 	.short	0x0100
        /*0332*/ 	.byte	0x04
	.zero		1


	//   ....[31]....
        /*0334*/ 	.word	0x00000d30
        /*0338*/ 	.word	0x000000ff
        /*033c*/ 	.word	0x000000f8
        /*0340*/ 	.short	0x0100
        /*0342*/ 	.byte	0x04
	.zero		1


	//   ....[32]....
        /*0344*/ 	.word	0x00000e30
        /*0348*/ 	.word	0x000000ff
        /*034c*/ 	.word	0x00000100
        /*0350*/ 	.short	0x0100
        /*0352*/ 	.byte	0x06
	.zero		1


	//   ....[33]....
        /*0354*/ 	.word	0x00001a70
        /*0358*/ 	.word	0x00000000
        /*035c*/ 	.word	0x000000f0
        /*0360*/ 	.short	0x010a
        /*0362*/ 	.byte	0xff
	.zero		1


	//   ....[34]....
        /*0364*/ 	.word	0x00001aa0
        /*0368*/ 	.word	0x00000000
        /*036c*/ 	.word	0x000000e0
        /*0370*/ 	.short	0x0101
        /*0372*/ 	.byte	0xff
	.zero		1


	//   ....[35]....
        /*0374*/ 	.word	0x00001b60
        /*0378*/ 	.word	0x000000ff
        /*037c*/ 	.word	0x00000028
        /*0380*/ 	.short	0x010a
        /*0382*/ 	.byte	0x04
	.zero		1


	//   ....[36]....
        /*0384*/ 	.word	0x00001c20
        /*0388*/ 	.word	0x000000ff
        /*038c*/ 	.word	0x00000028
        /*0390*/ 	.short	0x010a
        /*0392*/ 	.byte	0x21
	.zero		1


	//   ....[37]....
        /*0394*/ 	.word	0x00001df0
        /*0398*/ 	.word	0x000000ff
        /*039c*/ 	.word	0x00000028
        /*03a0*/ 	.short	0x010a
        /*03a2*/ 	.byte	0x07
	.zero		1


	//   ....[38]....
        /*03a4*/ 	.word	0x00001ef0
        /*03a8*/ 	.word	0x000000ff
        /*03ac*/ 	.word	0x00000098
        /*03b0*/ 	.short	0x0101
        /*03b2*/ 	.byte	0x06
	.zero		1


	//   ....[39]....
        /*03b4*/ 	.word	0x00001f10
        /*03b8*/ 	.word	0x000000ff
        /*03bc*/ 	.word	0x00000028
        /*03c0*/ 	.short	0x010a
        /*03c2*/ 	.byte	0x04
	.zero		1


	//   ....[40]....
        /*03c4*/ 	.word	0x00001f90
        /*03c8*/ 	.word	0x000000ff
        /*03cc*/ 	.word	0x00000028
        /*03d0*/ 	.short	0x010a
        /*03d2*/ 	.byte	0x11
	.zero		1


	//   ....[41]....
        /*03d4*/ 	.word	0x00002120
        /*03d8*/ 	.word	0x000000ff
        /*03dc*/ 	.word	0x00000028
        /*03e0*/ 	.short	0x010a
        /*03e2*/ 	.byte	0x08
	.zero		1


	//   ....[42]....
        /*03e4*/ 	.word	0x00002290
        /*03e8*/ 	.word	0x00000003
        /*03ec*/ 	.word	0x000000a0
        /*03f0*/ 	.short	0x010a
        /*03f2*/ 	.byte	0xff
	.zero		1


	//   ....[43]....
        /*03f4*/ 	.word	0x000023e0
        /*03f8*/ 	.word	0x00000000
        /*03fc*/ 	.word	0x00000000
        /*0400*/ 	.short	0x0101
        /*0402*/ 	.byte	0xff
	.zero		1


	//   ....[44]....
        /*0404*/ 	.word	0x000029a0
        /*0408*/ 	.word	0x000000ff
        /*040c*/ 	.word	0x00000000
        /*0410*/ 	.short	0x010a
        /*0412*/ 	.byte	0x04
	.zero		1


	//   ....[45]....
        /*0414*/ 	.word	0x00002a30
        /*0418*/ 	.word	0x000000ff
        /*041c*/ 	.word	0x00000000
        /*0420*/ 	.short	0x010a
        /*0422*/ 	.byte	0x05
	.zero		1


	//   ....[46]....
        /*0424*/ 	.word	0x00002ac0
        /*0428*/ 	.word	0x000000ff
        /*042c*/ 	.word	0x00000000
        /*0430*/ 	.short	0x010a
        /*0432*/ 	.byte	0x05
	.zero		1


	//   ....[47]....
        /*0434*/ 	.word	0x00002b50
        /*0438*/ 	.word	0x000000ff
        /*043c*/ 	.word	0x00000000
        /*0440*/ 	.short	0x010a
        /*0442*/ 	.byte	0x05
	.zero		1


	//   ....[48]....
        /*0444*/ 	.word	0x00002bf0
        /*0448*/ 	.word	0x00000000
        /*044c*/ 	.word	0x00000000
        /*0450*/ 	.short	0x010a
        /*0452*/ 	.byte	0xff
	.zero		1


	//   ....[49]....
        /*0454*/ 	.word	0x00002d10
        /*0458*/ 	.word	0x00000000
        /*045c*/ 	.word	0x000000e0
        /*0460*/ 	.short	0x010a
        /*0462*/ 	.byte	0xff
	.zero		1


	//   ....[50]....
        /*0464*/ 	.word	0x00002d80
        /*0468*/ 	.word	0x00000000
        /*046c*/ 	.word	0x00000000
        /*0470*/ 	.short	0x0101
        /*0472*/ 	.byte	0xff
	.zero		1


	//   ....[51]....
        /*0474*/ 	.word	0x00002da0
        /*0478*/ 	.word	0x000000ff
        /*047c*/ 	.word	0x000000b0
        /*0480*/ 	.short	0x010a
        /*0482*/ 	.byte	0x04
	.zero		1


	//   ....[52]....
        /*0484*/ 	.word	0x00002ec0
        /*0488*/ 	.word	0x00000000
        /*048c*/ 	.word	0x000000a0
        /*0490*/ 	.short	0x010a
        /*0492*/ 	.byte	0xff
	.zero		1


	//   ....[53]....
        /*0494*/ 	.word	0x00002fc0
        /*0498*/ 	.word	0x00000000
        /*049c*/ 	.word	0x00000000
        /*04a0*/ 	.short	0x0101
        /*04a2*/ 	.byte	0xff
	.zero		1


	//   ....[54]....
        /*04a4*/ 	.word	0x00003050
        /*04a8*/ 	.word	0x000000ff
        /*04ac*/ 	.word	0x000000b0
        /*04b0*/ 	.short	0x0106
        /*04b2*/ 	.byte	0x04
	.zero		1


	//   ....[55]....
        /*04b4*/ 	.word	0x00003070
        /*04b8*/ 	.word	0x000000ff
        /*04bc*/ 	.word	0x000000b0
        /*04c0*/ 	.short	0x010a
        /*04c2*/ 	.byte	0x04
	.zero		1


	//   ....[56]....
        /*04c4*/ 	.word	0x00003100
        /*04c8*/ 	.word	0x000000ff
        /*04cc*/ 	.word	0x000000b0
        /*04d0*/ 	.short	0x0106
        /*04d2*/ 	.byte	0x07
	.zero		1


	//   ....[57]....
        /*04d4*/ 	.word	0x00003140
        /*04d8*/ 	.word	0x00000000
        /*04dc*/ 	.word	0x000000b0
        /*04e0*/ 	.short	0x010a
        /*04e2*/ 	.byte	0xff
	.zero		1


	//   ....[58]....
        /*04e4*/ 	.word	0x00003380
        /*04e8*/ 	.word	0x000000ff
        /*04ec*/ 	.word	0x00000008
        /*04f0*/ 	.short	0x010a
        /*04f2*/ 	.byte	0x05
	.zero		1


	//   ....[59]....
        /*04f4*/ 	.word	0x000033a0
        /*04f8*/ 	.word	0x000000ff
        /*04fc*/ 	.word	0x00000008
        /*0500*/ 	.short	0x010a
        /*0502*/ 	.byte	0x05
	.zero		1


	//   ....[60]....
        /*0504*/ 	.word	0x00003530
        /*0508*/ 	.word	0x000000ff
        /*050c*/ 	.word	0x00000008
        /*0510*/ 	.short	0x010a
        /*0512*/ 	.byte	0x05
	.zero		1


	//   ....[61]....
        /*0514*/ 	.word	0x00003550
        /*0518*/ 	.word	0x000000ff
        /*051c*/ 	.word	0x00000008
        /*0520*/ 	.short	0x010a
        /*0522*/ 	.byte	0x05
	.zero		1


	//   ....[62]....
        /*0524*/ 	.word	0x00003610
        /*0528*/ 	.word	0x000000ff
        /*052c*/ 	.word	0x00000000
        /*0530*/ 	.short	0x0101
        /*0532*/ 	.byte	0x04
	.zero		1


	//   ....[63]....
        /*0534*/ 	.word	0x00003950
        /*0538*/ 	.word	0x00000000
        /*053c*/ 	.word	0x000000a0
        /*0540*/ 	.short	0x010a
        /*0542*/ 	.byte	0xff
	.zero		1


	//   ....[64]....
        /*0544*/ 	.word	0x00003a10
        /*0548*/ 	.word	0x00000000
        /*054c*/ 	.word	0x00000000
        /*0550*/ 	.short	0x0101
        /*0552*/ 	.byte	0xff
	.zero		1


	//   ....[65]....
        /*0554*/ 	.word	0x00003ad0
        /*0558*/ 	.word	0x000000ff
        /*055c*/ 	.word	0x00000000
        /*0560*/ 	.short	0x010a
        /*0562*/ 	.byte	0x04
	.zero		1


	//   ....[66]....
        /*0564*/ 	.word	0x00003ae0
        /*0568*/ 	.word	0x000000ff
        /*056c*/ 	.word	0x000000d0
        /*0570*/ 	.short	0x010a
        /*0572*/ 	.byte	0x1f
	.zero		1


	//   ....[67]....
        /*0574*/ 	.word	0x00003b90
        /*0578*/ 	.word	0x000000ff
        /*057c*/ 	.word	0x00000000
        /*0580*/ 	.short	0x010a
        /*0582*/ 	.byte	0x05
	.zero		1


	//   ....[68]....
        /*0584*/ 	.word	0x00003cc0
        /*0588*/ 	.word	0x000000ff
        /*058c*/ 	.word	0x00000000
        /*0590*/ 	.short	0x010a
        /*0592*/ 	.byte	0x04
	.zero		1


	//   ....[69]....
        /*0594*/ 	.word	0x00003fc0
        /*0598*/ 	.word	0x000000ff
        /*059c*/ 	.word	0x00000000
        /*05a0*/ 	.short	0x010a
        /*05a2*/ 	.byte	0x04
	.zero		1


	//   ....[70]....
        /*05a4*/ 	.word	0x00004060
        /*05a8*/ 	.word	0x00000000
        /*05ac*/ 	.word	0x00000000
        /*05b0*/ 	.short	0x010a
        /*05b2*/ 	.byte	0xff
	.zero		1


	//   ....[71]....
        /*05b4*/ 	.word	0x000040a0
        /*05b8*/ 	.word	0x00000000
        /*05bc*/ 	.word	0x00000000
        /*05c0*/ 	.short	0x010a
        /*05c2*/ 	.byte	0xff
	.zero		1


	//   ....[72]....
        /*05c4*/ 	.word	0x00004110
        /*05c8*/ 	.word	0x000000ff
        /*05cc*/ 	.word	0x00000000
        /*05d0*/ 	.short	0x0101
        /*05d2*/ 	.byte	0x04
	.zero		1


	//   ....[73]....
        /*05d4*/ 	.word	0x00004150
        /*05d8*/ 	.word	0x000000ff
        /*05dc*/ 	.word	0x00000100
        /*05e0*/ 	.short	0x010a
        /*05e2*/ 	.byte	0x1a
	.zero		1


	//   ....[74]....
        /*05e4*/ 	.word	0x000041a0
        /*05e8*/ 	.word	0x000000ff
        /*05ec*/ 	.word	0x00000000
        /*05f0*/ 	.short	0x0101
        /*05f2*/ 	.byte	0x04
	.zero		1


	//   ....[75]....
        /*05f4*/ 	.word	0x00004660
        /*05f8*/ 	.word	0x00000008
        /*05fc*/ 	.word	0x000000a0
        /*0600*/ 	.short	0x010a
        /*0602*/ 	.byte	0xff
	.zero		1


	//   ....[76]....
        /*0604*/ 	.word	0x000047d0
        /*0608*/ 	.word	0x00000000
        /*060c*/ 	.word	0x00000000
        /*0610*/ 	.short	0x0101
        /*0612*/ 	.byte	0xff
	.zero		1


	//   ....[77]....
        /*0614*/ 	.word	0x00004cc0
        /*0618*/ 	.word	0x000000ff
        /*061c*/ 	.word	0x00000098
        /*0620*/ 	.short	0x010a
        /*0622*/ 	.byte	0x15
	.zero		1


	//   ....[78]....
        /*0624*/ 	.word	0x00004e50
        /*0628*/ 	.word	0x000000ff
        /*062c*/ 	.word	0x00000070
        /*0630*/ 	.short	0x010a
        /*0632*/ 	.byte	0x15
	.zero		1


	//   ....[79]....
        /*0634*/ 	.word	0x00004fb0
        /*0638*/ 	.word	0x000000ff
        /*063c*/ 	.word	0x00000050
        /*0640*/ 	.short	0x010b
        /*0642*/ 	.byte	0x15
	.zero		1


	//   ....[80]....
        /*0644*/ 	.word	0x00004fd0
        /*0648*/ 	.word	0x000000ff
        /*064c*/ 	.word	0x00000000
        /*0650*/ 	.short	0x0101
        /*0652*/ 	.byte	0x06
	.zero		1


	//   ....[81]....
        /*0654*/ 	.word	0x00004fe0
        /*0658*/ 	.word	0x000000ff
        /*065c*/ 	.word	0x00000078
        /*0660*/ 	.short	0x010a
        /*0662*/ 	.byte	0x15
	.zero		1


	//   ....[82]....
        /*0664*/ 	.word	0x00005130
        /*0668*/ 	.word	0x000000ff
        /*066c*/ 	.word	0x00000058
        /*0670*/ 	.short	0x010b
        /*0672*/ 	.byte	0x15
	.zero		1


	//   ....[83]....
        /*0674*/ 	.word	0x00005140
        /*0678*/ 	.word	0x000000ff
        /*067c*/ 	.word	0x00000000
        /*0680*/ 	.short	0x0101
        /*0682*/ 	.byte	0x07
	.zero		1


	//   ....[84]....
        /*0684*/ 	.word	0x00005150
        /*0688*/ 	.word	0x000000ff
        /*068c*/ 	.word	0x00000080
        /*0690*/ 	.short	0x010a
        /*0692*/ 	.byte	0x15
	.zero		1


	//   ....[85]....
        /*0694*/ 	.word	0x000052a0
        /*0698*/ 	.word	0x000000ff
        /*069c*/ 	.word	0x00000060
        /*06a0*/ 	.short	0x010b
        /*06a2*/ 	.byte	0x15
	.zero		1


	//   ....[86]....
        /*06a4*/ 	.word	0x000052c0
        /*06a8*/ 	.word	0x000000ff
        /*06ac*/ 	.word	0x00000000
        /*06b0*/ 	.short	0x0101
        /*06b2*/ 	.byte	0x18
	.zero		1


	//   ....[87]....
        /*06b4*/ 	.word	0x000052d0
        /*06b8*/ 	.word	0x000000ff
        /*06bc*/ 	.word	0x00000088
        /*06c0*/ 	.short	0x010a
        /*06c2*/ 	.byte	0x15
	.zero		1


	//   ....[88]....
        /*06c4*/ 	.word	0x00005430
        /*06c8*/ 	.word	0x000000ff
        /*06cc*/ 	.word	0x00000068
        /*06d0*/ 	.short	0x010b
        /*06d2*/ 	.byte	0x15
	.zero		1


	//   ....[89]....
        /*06d4*/ 	.word	0x00005450
        /*06d8*/ 	.word	0x000000ff
        /*06dc*/ 	.word	0x00000000
        /*06e0*/ 	.short	0x0101
        /*06e2*/ 	.byte	0x10
	.zero		1


	//   ....[90]....
        /*06e4*/ 	.word	0x00005460
        /*06e8*/ 	.word	0x000000ff
        /*06ec*/ 	.word	0x00000070
        /*06f0*/ 	.short	0x010a
        /*06f2*/ 	.byte	0x15
	.zero		1


	//   ....[91]....
        /*06f4*/ 	.word	0x000055c0
        /*06f8*/ 	.word	0x000000ff
        /*06fc*/ 	.word	0x00000050
        /*0700*/ 	.short	0x010b
        /*0702*/ 	.byte	0x15
	.zero		1


	//   ....[92]....
        /*0704*/ 	.word	0x000055d0
        /*0708*/ 	.word	0x000000ff
        /*070c*/ 	.word	0x00000000
        /*0710*/ 	.short	0x0101
        /*0712*/ 	.byte	0x06
	.zero		1


	//   ....[93]....
        /*0714*/ 	.word	0x000055e0
        /*0718*/ 	.word	0x000000ff
        /*071c*/ 	.word	0x00000078
        /*0720*/ 	.short	0x010a
        /*0722*/ 	.byte	0x15
	.zero		1


	//   ....[94]....
        /*0724*/ 	.word	0x00005740
        /*0728*/ 	.word	0x000000ff
        /*072c*/ 	.word	0x00000058
        /*0730*/ 	.short	0x010b
        /*0732*/ 	.byte	0x15
	.zero		1


	//   ....[95]....
        /*0734*/ 	.word	0x00005750
        /*0738*/ 	.word	0x000000ff
        /*073c*/ 	.word	0x00000000
        /*0740*/ 	.short	0x0101
        /*0742*/ 	.byte	0x07
	.zero		1


	//   ....[96]....
        /*0744*/ 	.word	0x00005760
        /*0748*/ 	.word	0x000000ff
        /*074c*/ 	.word	0x00000080
        /*0750*/ 	.short	0x010a
        /*0752*/ 	.byte	0x15
	.zero		1


	//   ....[97]....
        /*0754*/ 	.word	0x000058d0
        /*0758*/ 	.word	0x000000ff
        /*075c*/ 	.word	0x00000060
        /*0760*/ 	.short	0x010b
        /*0762*/ 	.byte	0x15
	.zero		1


	//   ....[98]....
        /*0764*/ 	.word	0x000058e0
        /*0768*/ 	.word	0x000000ff
        /*076c*/ 	.word	0x00000000
        /*0770*/ 	.short	0x0101
        /*0772*/ 	.byte	0x18
	.zero		1


	//   ....[99]....
        /*0774*/ 	.word	0x000058f0
        /*0778*/ 	.word	0x000000ff
        /*077c*/ 	.word	0x00000088
        /*0780*/ 	.short	0x010a
        /*0782*/ 	.byte	0x15
	.zero		1


	//   ....[100]....
        /*0784*/ 	.word	0x00005ae0
        /*0788*/ 	.word	0x000000ff
        /*078c*/ 	.word	0x00000068
        /*0790*/ 	.short	0x010b
        /*0792*/ 	.byte	0x15
	.zero		1


	//   ....[101]....
        /*0794*/ 	.word	0x00005af0
        /*0798*/ 	.word	0x000000ff
        /*079c*/ 	.word	0x00000000
        /*07a0*/ 	.short	0x0101
        /*07a2*/ 	.byte	0x10
	.zero		1


	//   ....[102]....
        /*07a4*/ 	.word	0x00005b10
        /*07a8*/ 	.word	0x000000ff
        /*07ac*/ 	.word	0x00000070
        /*07b0*/ 	.short	0x010a
        /*07b2*/ 	.byte	0x15
	.zero		1


	//   ....[103]....
        /*07b4*/ 	.word	0x00005b30
        /*07b8*/ 	.word	0x000000ff
        /*07bc*/ 	.word	0x00000078
        /*07c0*/ 	.short	0x010a
        /*07c2*/ 	.byte	0x15
	.zero		1


	//   ....[104]....
        /*07c4*/ 	.word	0x00005b50
        /*07c8*/ 	.word	0x000000ff
        /*07cc*/ 	.word	0x00000080
        /*07d0*/ 	.short	0x010a
        /*07d2*/ 	.byte	0x15
	.zero		1


	//   ....[105]....
        /*07d4*/ 	.word	0x00005ba0
        /*07d8*/ 	.word	0x00000002
        /*07dc*/ 	.word	0x00000088
        /*07e0*/ 	.short	0x010a
        /*07e2*/ 	.byte	0xff
	.zero		1


	//   ....[106]....
        /*07e4*/ 	.word	0x00005ee0
        /*07e8*/ 	.word	0x00000000
        /*07ec*/ 	.word	0x000000a0
        /*07f0*/ 	.short	0x010a
        /*07f2*/ 	.byte	0xff
	.zero		1


	//   ....[107]....
        /*07f4*/ 	.word	0x00005fb0
        /*07f8*/ 	.word	0x00000000
        /*07fc*/ 	.word	0x00000000
        /*0800*/ 	.short	0x0101
        /*0802*/ 	.byte	0xff
	.zero		1


	//   ....[108]....
        /*0804*/ 	.word	0x00006c50
        /*0808*/ 	.word	0x000000ff
        /*080c*/ 	.word	0x00000050
        /*0810*/ 	.short	0x010a
        /*0812*/ 	.byte	0x2b
	.zero		1


	//   ....[109]....
        /*0814*/ 	.word	0x00006d70
        /*0818*/ 	.word	0x0000006d
        /*081c*/ 	.word	0x000000c0
        /*0820*/ 	.short	0x010a
        /*0822*/ 	.byte	0xff
	.zero		1


	//   ....[110]....
        /*0824*/ 	.word	0x00006ee0
        /*0828*/ 	.word	0x000000ff
        /*082c*/ 	.word	0x00000050
        /*0830*/ 	.short	0x010a
        /*0832*/ 	.byte	0x2b
	.zero		1


	//   ....[111]....
        /*0834*/ 	.word	0x00007010
        /*0838*/ 	.word	0x0000006d
        /*083c*/ 	.word	0x000000c0
        /*0840*/ 	.short	0x010a
        /*0842*/ 	.byte	0xff
	.zero		1


	//   ....[112]....
        /*0844*/ 	.word	0x00007820
        /*0848*/ 	.word	0x00000000
        /*084c*/ 	.word	0x00000000
        /*0850*/ 	.short	0x0101
        /*0852*/ 	.byte	0xff
	.zero		1


	//   ....[113]....
        /*0854*/ 	.word	0x00007830
        /*0858*/ 	.word	0x00000002
        /*085c*/ 	.word	0x00000050
        /*0860*/ 	.short	0x010a
        /*0862*/ 	.byte	0xff
	.zero		1


	//   ....[114]....
        /*0864*/ 	.word	0x00007910
        /*0868*/ 	.word	0x00000002
        /*086c*/ 	.word	0x00000050
        /*0870*/ 	.short	0x010a
        /*0872*/ 	.byte	0xff
	.zero		1


	//   ....[115]....
        /*0874*/ 	.word	0x00008240
        /*0878*/ 	.word	0x00000074
        /*087c*/ 	.word	0x00000000
        /*0880*/ 	.short	0x0101
        /*0882*/ 	.byte	0xff
	.zero		1


	//   ....[116]....
        /*0884*/ 	.word	0x00008260
        /*0888*/ 	.word	0x00000000
        /*088c*/ 	.word	0x00000050
        /*0890*/ 	.short	0x010a
        /*0892*/ 	.byte	0xff
	.zero		1


	//   ....[117]....
        /*0894*/ 	.word	0x00008330
        /*0898*/ 	.word	0x00000000
        /*089c*/ 	.word	0x00000050
        /*08a0*/ 	.short	0x010a
        /*08a2*/ 	.byte	0xff
	.zero		1


	//   ....[118]....
        /*08a4*/ 	.word	0x00008c60
        /*08a8*/ 	.word	0x00000074
        /*08ac*/ 	.word	0x00000000
        /*08b0*/ 	.short	0x0101
        /*08b2*/ 	.byte	0xff
	.zero		1


	//   ....[119]....
        /*08b4*/ 	.word	0x00008c80
        /*08b8*/ 	.word	0x00000000
        /*08bc*/ 	.word	0x00000050
        /*08c0*/ 	.short	0x010a
        /*08c2*/ 	.byte	0xff
	.zero		1


	//   ....[120]....
        /*08c4*/ 	.word	0x00008d60
        /*08c8*/ 	.word	0x00000000
        /*08cc*/ 	.word	0x00000050
        /*08d0*/ 	.short	0x010a
        /*08d2*/ 	.byte	0xff
	.zero		1


	//   ....[121]....
        /*08d4*/ 	.word	0x000096b0
        /*08d8*/ 	.word	0x00000075
        /*08dc*/ 	.word	0x00000000
        /*08e0*/ 	.short	0x0101
        /*08e2*/ 	.byte	0xff
	.zero		1


	//   ....[122]....
        /*08e4*/ 	.word	0x000096d0
        /*08e8*/ 	.word	0x00000000
        /*08ec*/ 	.word	0x00000050
        /*08f0*/ 	.short	0x010a
        /*08f2*/ 	.byte	0xff
	.zero		1


	//   ....[123]....
        /*08f4*/ 	.word	0x000097a0
        /*08f8*/ 	.word	0x00000000
        /*08fc*/ 	.word	0x00000050
        /*0900*/ 	.short	0x010a
        /*0902*/ 	.byte	0xff
	.zero		1


	//   ....[124]....
        /*0904*/ 	.word	0x0000a140
        /*0908*/ 	.word	0x00000075
        /*090c*/ 	.word	0x00000000
        /*0910*/ 	.short	0x0101
        /*0912*/ 	.byte	0xff
	.zero		1


	//   ....[125]....
        /*0914*/ 	.word	0x0000a160
        /*0918*/ 	.word	0x00000000
        /*091c*/ 	.word	0x00000050
        /*0920*/ 	.short	0x010a
        /*0922*/ 	.byte	0xff
	.zero		1


	//   ....[126]....
        /*0924*/ 	.word	0x0000a230
        /*0928*/ 	.word	0x00000000
        /*092c*/ 	.word	0x00000050
        /*0930*/ 	.short	0x010a
        /*0932*/ 	.byte	0xff
	.zero		1


	//   ....[127]....
        /*0934*/ 	.word	0x0000aba0
        /*0938*/ 	.word	0x00000075
        /*093c*/ 	.word	0x00000000
        /*0940*/ 	.short	0x0101
        /*0942*/ 	.byte	0xff
	.zero		1


	//   ....[128]....
        /*0944*/ 	.word	0x0000abc0
        /*0948*/ 	.word	0x00000000
        /*094c*/ 	.word	0x00000050
        /*0950*/ 	.short	0x010a
        /*0952*/ 	.byte	0xff
	.zero		1


	//   ....[129]....
        /*0954*/ 	.word	0x0000ac90
        /*0958*/ 	.word	0x00000000
        /*095c*/ 	.word	0x00000050
        /*0960*/ 	.short	0x010a
        /*0962*/ 	.byte	0xff
	.zero		1


	//   ....[130]....
        /*0964*/ 	.word	0x0000b600
        /*0968*/ 	.word	0x00000075
        /*096c*/ 	.word	0x00000000
        /*0970*/ 	.short	0x0101
        /*0972*/ 	.byte	0xff
	.zero		1


	//   ....[131]....
        /*0974*/ 	.word	0x0000b620
        /*0978*/ 	.word	0x00000000
        /*097c*/ 	.word	0x00000050
        /*0980*/ 	.short	0x010a
        /*0982*/ 	.byte	0xff
	.zero		1


	//   ....[132]....
        /*0984*/ 	.word	0x0000b6f0
        /*0988*/ 	.word	0x00000000
        /*098c*/ 	.word	0x00000050
        /*0990*/ 	.short	0x010a
        /*0992*/ 	.byte	0xff
	.zero		1


	//   ....[133]....
        /*0994*/ 	.word	0x0000b9e0
        /*0998*/ 	.word	0x0000006d
        /*099c*/ 	.word	0x00000000
        /*09a0*/ 	.short	0x0101
        /*09a2*/ 	.byte	0xff
	.zero		1


	//   ....[134]....
        /*09a4*/ 	.word	0x0000c060
        /*09a8*/ 	.word	0x00000000
        /*09ac*/ 	.word	0x00000000
        /*09b0*/ 	.short	0x0101
        /*09b2*/ 	.byte	0xff
	.zero		1


	//   ....[135]....
        /*09b4*/ 	.word	0x0000c310
        /*09b8*/ 	.word	0x000000ff
        /*09bc*/ 	.word	0x00000000
        /*09c0*/ 	.short	0x0101
        /*09c2*/ 	.byte	0x04
	.zero		1


	//   ....[136]....
        /*09c4*/ 	.word	0x0000c330
        /*09c8*/ 	.word	0x00000000
        /*09cc*/ 	.word	0x000000f0
        /*09d0*/ 	.short	0x010a
        /*09d2*/ 	.byte	0xff
	.zero		1


	//   ....[137]....
        /*09d4*/ 	.word	0x0000c390
        /*09d8*/ 	.word	0x00000000
        /*09dc*/ 	.word	0x00000028
        /*09e0*/ 	.short	0x010a
        /*09e2*/ 	.byte	0xff
	.zero		1


	//   ....[138]....
        /*09e4*/ 	.word	0x0000c3f0
        /*09e8*/ 	.word	0x00000000
        /*09ec*/ 	.word	0x00000028
        /*09f0*/ 	.short	0x010a
        /*09f2*/ 	.byte	0xff
	.zero		1


	//   ....[139]....
        /*09f4*/ 	.word	0x0000c440
        /*09f8*/ 	.word	0x00000003
        /*09fc*/ 	.word	0x000000a0
        /*0a00*/ 	.short	0x010a
        /*0a02*/ 	.byte	0xff
	.zero		1


	//   ....[140]....
        /*0a04*/ 	.word	0x0000c4a0
        /*0a08*/ 	.word	0x00000000
        /*0a0c*/ 	.word	0x00000000
        /*0a10*/ 	.short	0x010a
        /*0a12*/ 	.byte	0xff
	.zero		1


	//   ....[141]....
        /*0a14*/ 	.word	0x0000c500
        /*0a18*/ 	.word	0x00000000
        /*0a1c*/ 	.word	0x00000000
        /*0a20*/ 	.short	0x010a
        /*0a22*/ 	.byte	0xff
	.zero		1


	//   ....[142]....
        /*0a24*/ 	.word	0x0000c560
        /*0a28*/ 	.word	0x00000000
        /*0a2c*/ 	.word	0x00000000
        /*0a30*/ 	.short	0x010a
        /*0a32*/ 	.byte	0xff
	.zero		1


	//   ....[143]....
        /*0a34*/ 	.word	0x0000c5c0
        /*0a38*/ 	.word	0x00000000
        /*0a3c*/ 	.word	0x00000000
        /*0a40*/ 	.short	0x010a
        /*0a42*/ 	.byte	0xff
	.zero		1


	//   ....[144]....
        /*0a44*/ 	.word	0x0000c610
        /*0a48*/ 	.word	0x00000000
        /*0a4c*/ 	.word	0x000000e0
        /*0a50*/ 	.short	0x010a
        /*0a52*/ 	.byte	0xff
	.zero		1


	//   ....[145]....
        /*0a54*/ 	.word	0x0000c670
        /*0a58*/ 	.word	0x00000000
        /*0a5c*/ 	.word	0x000000b0
        /*0a60*/ 	.short	0x010a
        /*0a62*/ 	.byte	0xff
	.zero		1


	//   ....[146]....
        /*0a64*/ 	.word	0x0000c6c0
        /*0a68*/ 	.word	0x00000000
        /*0a6c*/ 	.word	0x000000a0
        /*0a70*/ 	.short	0x010a
        /*0a72*/ 	.byte	0xff
	.zero		1


	//   ....[147]....
        /*0a74*/ 	.word	0x0000c720
        /*0a78*/ 	.word	0x00000000
        /*0a7c*/ 	.word	0x000000b0
        /*0a80*/ 	.short	0x010a
        /*0a82*/ 	.byte	0xff
	.zero		1


	//   ....[148]....
        /*0a84*/ 	.word	0x0000c780
        /*0a88*/ 	.word	0x00000005
        /*0a8c*/ 	.word	0x00000008
        /*0a90*/ 	.short	0x010a
        /*0a92*/ 	.byte	0xff
	.zero		1


	//   ....[149]....
        /*0a94*/ 	.word	0x0000c860
        /*0a98*/ 	.word	0x00000003
        /*0a9c*/ 	.word	0x00000008
        /*0aa0*/ 	.short	0x010a
        /*0aa2*/ 	.byte	0xff
	.zero		1


	//   ....[150]....
        /*0aa4*/ 	.word	0x0000c8b0
        /*0aa8*/ 	.word	0x00000000
        /*0aac*/ 	.word	0x000000a0
        /*0ab0*/ 	.short	0x010a
        /*0ab2*/ 	.byte	0xff
	.zero		1


	//   ....[151]....
        /*0ab4*/ 	.word	0x0000c910
        /*0ab8*/ 	.word	0x00000000
        /*0abc*/ 	.word	0x000000d0
        /*0ac0*/ 	.short	0x010a
        /*0ac2*/ 	.byte	0xff
	.zero		1


	//   ....[152]....
        /*0ac4*/ 	.word	0x0000c970
        /*0ac8*/ 	.word	0x00000000
        /*0acc*/ 	.word	0x00000000
        /*0ad0*/ 	.short	0x010a
        /*0ad2*/ 	.byte	0xff
	.zero		1


	//   ....[153]....
        /*0ad4*/ 	.word	0x0000c9d0
        /*0ad8*/ 	.word	0x00000000
        /*0adc*/ 	.word	0x00000000
        /*0ae0*/ 	.short	0x010a
        /*0ae2*/ 	.byte	0xff
	.zero		1


	//   ....[154]....
        /*0ae4*/ 	.word	0x0000ca30
        /*0ae8*/ 	.word	0x00000000
        /*0aec*/ 	.word	0x00000100
        /*0af0*/ 	.short	0x010a
        /*0af2*/ 	.byte	0xff
	.zero		1


	//   ....[155]....
        /*0af4*/ 	.word	0x0000ca80
        /*0af8*/ 	.word	0x00000008
        /*0afc*/ 	.word	0x000000a0
        /*0b00*/ 	.short	0x010a
        /*0b02*/ 	.byte	0xff
	.zero		1


	//   ....[156]....
        /*0b04*/ 	.word	0x0000cae0
        /*0b08*/ 	.word	0x00000000
        /*0b0c*/ 	.word	0x00000098
        /*0b10*/ 	.short	0x010a
        /*0b12*/ 	.byte	0xff
	.zero		1


	//   ....[157]....
        /*0b14*/ 	.word	0x0000cb40
        /*0b18*/ 	.word	0x00000000
        /*0b1c*/ 	.word	0x00000070
        /*0b20*/ 	.short	0x010a
        /*0b22*/ 	.byte	0xff
	.zero		1


	//   ....[158]....
        /*0b24*/ 	.word	0x0000cba0
        /*0b28*/ 	.word	0x00000000
        /*0b2c*/ 	.word	0x00000078
        /*0b30*/ 	.short	0x010a
        /*0b32*/ 	.byte	0xff
	.zero		1


	//   ....[159]....
        /*0b34*/ 	.word	0x0000cc00
        /*0b38*/ 	.word	0x00000000
        /*0b3c*/ 	.word	0x00000080
        /*0b40*/ 	.short	0x010a
        /*0b42*/ 	.byte	0xff
	.zero		1


	//   ....[160]....
        /*0b44*/ 	.word	0x0000cc60
        /*0b48*/ 	.word	0x00000000
        /*0b4c*/ 	.word	0x00000088
        /*0b50*/ 	.short	0x010a
        /*0b52*/ 	.byte	0xff
	.zero		1


	//   ....[161]....
        /*0b54*/ 	.word	0x0000ccc0
        /*0b58*/ 	.word	0x00000000
        /*0b5c*/ 	.word	0x00000070
        /*0b60*/ 	.short	0x010a
        /*0b62*/ 	.byte	0xff
	.zero		1


	//   ....[162]....
        /*0b64*/ 	.word	0x0000cd20
        /*0b68*/ 	.word	0x00000000
        /*0b6c*/ 	.word	0x00000078
        /*0b70*/ 	.short	0x010a
        /*0b72*/ 	.byte	0xff
	.zero		1


	//   ....[163]....
        /*0b74*/ 	.word	0x0000cd80
        /*0b78*/ 	.word	0x00000000
        /*0b7c*/ 	.word	0x00000080
        /*0b80*/ 	.short	0x010a
        /*0b82*/ 	.byte	0xff
	.zero		1


	//   ....[164]....
        /*0b84*/ 	.word	0x0000cde0
        /*0b88*/ 	.word	0x00000000
        /*0b8c*/ 	.word	0x00000088
        /*0b90*/ 	.short	0x010a
        /*0b92*/ 	.byte	0xff
	.zero		1


	//   ....[165]....
        /*0b94*/ 	.word	0x0000ce40
        /*0b98*/ 	.word	0x00000000
        /*0b9c*/ 	.word	0x00000070
        /*0ba0*/ 	.short	0x010a
        /*0ba2*/ 	.byte	0xff
	.zero		1


	//   ....[166]....
        /*0ba4*/ 	.word	0x0000cea0
        /*0ba8*/ 	.word	0x00000000
        /*0bac*/ 	.word	0x00000078
        /*0bb0*/ 	.short	0x010a
        /*0bb2*/ 	.byte	0xff
	.zero		1


	//   ....[167]....
        /*0bb4*/ 	.word	0x0000cf00
        /*0bb8*/ 	.word	0x00000002
        /*0bbc*/ 	.word	0x00000080
        /*0bc0*/ 	.short	0x010a
        /*0bc2*/ 	.byte	0xff
	.zero		1


	//   ....[168]....
        /*0bc4*/ 	.word	0x0000cf50
        /*0bc8*/ 	.word	0x00000000
        /*0bcc*/ 	.word	0x000000a0
        /*0bd0*/ 	.short	0x010a
        /*0bd2*/ 	.byte	0xff
	.zero		1


	//   ....[169]....
        /*0bd4*/ 	.word	0x0000cfb0
        /*0bd8*/ 	.word	0x00000002
        /*0bdc*/ 	.word	0x00000050
        /*0be0*/ 	.short	0x010a
        /*0be2*/ 	.byte	0xff
	.zero		1


	//   ....[170]....
        /*0be4*/ 	.word	0x0000d000
        /*0be8*/ 	.word	0x0000006d
        /*0bec*/ 	.word	0x000000c0
        /*0bf0*/ 	.short	0x010a
        /*0bf2*/ 	.byte	0xff
	.zero		1


	//   ....[171]....
        /*0bf4*/ 	.word	0x0000d050
        /*0bf8*/ 	.word	0x00000002
        /*0bfc*/ 	.word	0x00000050
        /*0c00*/ 	.short	0x010a
        /*0c02*/ 	.byte	0xff
	.zero		1


	//   ....[172]....
        /*0c04*/ 	.word	0x0000d0a0
        /*0c08*/ 	.word	0x00000000
        /*0c0c*/ 	.word	0x00000050
        /*0c10*/ 	.short	0x010a
        /*0c12*/ 	.byte	0xff
	.zero		1


	//   ....[173]....
        /*0c14*/ 	.word	0x0000d0f0
        /*0c18*/ 	.word	0x00000000
        /*0c1c*/ 	.word	0x00000050
        /*0c20*/ 	.short	0x010a
        /*0c22*/ 	.byte	0xff
	.zero		1


	//   ....[174]....
        /*0c24*/ 	.word	0x0000d140
        /*0c28*/ 	.word	0x00000000
        /*0c2c*/ 	.word	0x00000050
        /*0c30*/ 	.short	0x010a
        /*0c32*/ 	.byte	0xff
	.zero		1


	//   ....[175]....
        /*0c34*/ 	.word	0x0000d190
        /*0c38*/ 	.word	0x00000000
        /*0c3c*/ 	.word	0x00000050
        /*0c40*/ 	.short	0x010a
        /*0c42*/ 	.byte	0xff
	.zero		1


	//   ....[176]....
        /*0c44*/ 	.word	0x0000d1e0
        /*0c48*/ 	.word	0x00000000
        /*0c4c*/ 	.word	0x00000050
        /*0c50*/ 	.short	0x010a
        /*0c52*/ 	.byte	0xff
	.zero		1


	//   ....[177]....
        /*0c54*/ 	.word	0x0000d230
        /*0c58*/ 	.word	0x00000000
        /*0c5c*/ 	.word	0x00000050
        /*0c60*/ 	.short	0x010a
        /*0c62*/ 	.byte	0xff
	.zero		1


	//----- nvinfo : EIATTR_NUM_MBARRIERS
	.align		4
.L_47:
        /*0c64*/ 	.byte	0x03, 0x38
        /*0c66*/ 	.short	0x0021


	//----- nvinfo : EIATTR_EXIT_INSTR_OFFSETS
	.align		4
        /*0c68*/ 	.byte	0x04, 0x1c
        /*0c6a*/ 	.short	(.L_49 - .L_48)


	//   ....[0]....
.L_48:
        /*0c6c*/ 	.word	0x00002c20


	//   ....[1]....
        /*0c70*/ 	.word	0x00003110


	//   ....[2]....
        /*0c74*/ 	.word	0x00003170


	//   ....[3]....
        /*0c78*/ 	.word	0x000043d0


	//   ....[4]....
        /*0c7c*/ 	.word	0x00005bd0


	//   ....[5]....
        /*0c80*/ 	.word	0x00005c10


	//   ....[6]....
        /*0c84*/ 	.word	0x0000c200


	//   ....[7]....
        /*0c88*/ 	.word	0x0000c280


	//   ....[8]....
        /*0c8c*/ 	.word	0x0000c2b0


	//   ....[9]....
        /*0c90*/ 	.word	0x0000c320


	//----- nvinfo : EIATTR_MAX_THREADS
	.align		4
.L_49:
        /*0c94*/ 	.byte	0x04, 0x05
        /*0c96*/ 	.short	(.L_51 - .L_50)
.L_50:
        /*0c98*/ 	.word	0x00000100
        /*0c9c*/ 	.word	0x00000001
        /*0ca0*/ 	.word	0x00000001


	//----- nvinfo : EIATTR_CRS_STACK_SIZE
	.align		4
.L_51:
        /*0ca4*/ 	.byte	0x04, 0x1e
        /*0ca6*/ 	.short	(.L_53 - .L_52)
.L_52:
        /*0ca8*/ 	.word	0x00000000


	//----- nvinfo : EIATTR_CBANK_PARAM_SIZE
	.align		4
.L_53:
        /*0cac*/ 	.byte	0x03, 0x19
        /*0cae*/ 	.short	0x0800


	//----- nvinfo : EIATTR_PARAM_CBANK
	.align		4
        /*0cb0*/ 	.byte	0x04, 0x0a
        /*0cb2*/ 	.short	(.L_55 - .L_54)
	.align		4
.L_54:
        /*0cb4*/ 	.word	index@(.nv.constant0._ZN7cutlass13device_kernelINS_4gemm6kernel13GemmUniversalIN4cute5tupleIJiiiiEEENS1_10collective13CollectiveMmaINS1_35MainloopSm100TmaUmmaWarpSpecializedILi5ELi2ELi2ENS5_IJNS4_1CILi8EEENSA_ILi1EEESC_EEEEENS5_IJNSA_ILi256EEESF_NSA_ILi32EEEEEEfNS5_IJlSC_lEEEfSI_NS4_8TiledMMAINS4_8MMA_AtomIJNS4_23SM100_MMA_TF32_2x1SM_SSINS_10tfloat32_tESM_fLi256ELi256ELNS4_4UMMA5MajorE0ELSO_0ELNSN_7ScaleInE0ELSP_0EEEEEENS4_6LayoutINS5_IJSC_SC_SC_EEENS5_IJNSA_ILi0EEESU_SU_EEEEENS5_IJNS4_10UnderscoreESX_SX_EEEEENS4_18SM100_TMA_2SM_LOADENS4_14ComposedLayoutINS4_7SwizzleILi3ELi4ELi3EEENS4_18smem_ptr_flag_bitsILi32EEENSS_INS5_IJSB_SG_EEENS5_IJSG_SC_EEEEEEEvNS4_8identityENS4_28SM100_TMA_2SM_LOAD_MULTICASTES19_vS1A_EENS_8epilogue10collective18CollectiveEpilogueINS1D_23Sm100TmaWarpSpecializedILi4ELi2ELi32ELb1ELb0EEEJNS5_IJNSA_ILi128EEESF_SG_EEENS5_IJNSS_IS1I_SC_EENSS_ISG_SC_EEEEEfSI_fSI_NS1D_6fusion15FusionCallbacksIS1H_NS1N_17LinearCombinationIffffLNS_15FloatRoundStyleE2EEES1J_S1M_JEEENS4_5SM1004TMEM4LOAD26SM100_TMEM_LOAD_32dp32b32xENS4_13SM90_TMA_LOADES19_NS4_39AutoVectorizingCopyWithAssumedAlignmentILi128EEENS4_14SM90_TMA_STOREES19_S1Z_S1Z_EEEvvEEEEvNT_6ParamsE)
        /*0cb8*/ 	.short	0x0380
        /*0cba*/ 	.short	0x0800


	//----- nvinfo : EIATTR_SW_WAR
	.align		4
.L_55:
        /*0cbc*/ 	.byte	0x04, 0x36
        /*0cbe*/ 	.short	(.L_57 - .L_56)
.L_56:
        /*0cc0*/ 	.word	0x00000008
.L_57:


//--------------------- .nv.callgraph             --------------------------
	.section	.nv.callgraph,"",@"SHT_CUDA_CALLGRAPH"
	.align	4
	.sectionentsize	8
	.align		4
        /*0000*/ 	.word	0x00000000
	.align		4
        /*0004*/ 	.word	0xffffffff
	.align		4
        /*0008*/ 	.word	index@(_ZN7cutlass13device_kernelINS_4gemm6kernel13GemmUniversalIN4cute5tupleIJiiiiEEENS1_10collective13CollectiveMmaINS1_35MainloopSm100TmaUmmaWarpSpecializedILi5ELi2ELi2ENS5_IJNS4_1CILi8EEENSA_ILi1EEESC_EEEEENS5_IJNSA_ILi256EEESF_NSA_ILi32EEEEEEfNS5_IJlSC_lEEEfSI_NS4_8TiledMMAINS4_8MMA_AtomIJNS4_23SM100_MMA_TF32_2x1SM_SSINS_10tfloat32_tESM_fLi256ELi256ELNS4_4UMMA5MajorE0ELSO_0ELNSN_7ScaleInE0ELSP_0EEEEEENS4_6LayoutINS5_IJSC_SC_SC_EEENS5_IJNSA_ILi0EEESU_SU_EEEEENS5_IJNS4_10UnderscoreESX_SX_EEEEENS4_18SM100_TMA_2SM_LOADENS4_14ComposedLayoutINS4_7SwizzleILi3ELi4ELi3EEENS4_18smem_ptr_flag_bitsILi32EEENSS_INS5_IJSB_SG_EEENS5_IJSG_SC_EEEEEEEvNS4_8identityENS4_28SM100_TMA_2SM_LOAD_MULTICASTES19_vS1A_EENS_8epilogue10collective18CollectiveEpilogueINS1D_23Sm100TmaWarpSpecializedILi4ELi2ELi32ELb1ELb0EEEJNS5_IJNSA_ILi128EEESF_SG_EEENS5_IJNSS_IS1I_SC_EENSS_ISG_SC_EEEEEfSI_fSI_NS1D_6fusion15FusionCallbacksIS1H_NS1N_17LinearCombinationIffffLNS_15FloatRoundStyleE2EEES1J_S1M_JEEENS4_5SM1004TMEM4LOAD26SM100_TMEM_LOAD_32dp32b32xENS4_13SM90_TMA_LOADES19_NS4_39AutoVectorizingCopyWithAssumedAlignmentILi128EEENS4_14SM90_TMA_STOREES19_S1Z_S1Z_EEEvvEEEEvNT_6ParamsE)
	.align		4
        /*000c*/ 	.word	index@(__assertfail)
	.align		4
        /*0010*/ 	.word	0x00000000
	.align		4
        /*0014*/ 	.word	0xfffffffe
	.align		4
        /*0018*/ 	.word	0x00000000
	.align		4
        /*001c*/ 	.word	0xfffffffd
	.align		4
        /*0020*/ 	.word	0x00000000
	.align		4
        /*0024*/ 	.word	0xfffffffc


//--------------------- .nv.constant4             --------------------------
	.section	.nv.constant4,"a",@progbits
	.align	8
	.align		8
.nv.constant4:
        /*0000*/ 	.dword	__assertfail
	.align		8
        /*0008*/ 	.dword	__unnamed_1
	.align		8
        /*0010*/ 	.dword	__unnamed_2
	.align		8
        /*0018*/ 	.dword	_ZN40_INTERNAL_b2d5453a_4_k_cu_2556b191_178624cuda3std3__45__cpo5beginE
	.align		8
        /*0020*/ 	.dword	_ZN40_INTERNAL_b2d5453a_4_k_cu_2556b191_178624cuda3std3__45__cpo3endE
	.align		8
        /*0028*/ 	.dword	_ZN40_INTERNAL_b2d5453a_4_k_cu_2556b191_178624cuda3std3__45__cpo6cbeginE
	.align		8
        /*0030*/ 	.dword	_ZN40_INTERNAL_b2d5453a_4_k_cu_2556b191_178624cuda3std3__45__cpo4cendE
	.align		8
        /*0038*/ 	.dword	_ZN40_INTERNAL_b2d5453a_4_k_cu_2556b191_178624cuda3std3__442_GLOBAL__N__b2d5453a_4_k_cu_2556b191_178626ignoreE
	.align		8
        /*0040*/ 	.dword	_ZN40_INTERNAL_b2d5453a_4_k_cu_2556b191_178624cuda3std3__419piecewise_constructE
	.align		8
        /*0048*/ 	.dword	_ZN40_INTERNAL_b2d5453a_4_k_cu_2556b191_178624cuda3std3__48in_placeE
	.align		8
        /*0050*/ 	.dword	_ZN40_INTERNAL_b2d5453a_4_k_cu_2556b191_178624cuda3std6ranges3__45__cpo4swapE
	.align		8
        /*0058*/ 	.dword	_ZN40_INTERNAL_b2d5453a_4_k_cu_2556b191_178624cuda3std6ranges3__45__cpo9iter_moveE
	.align		8
        /*0060*/ 	.dword	_ZN40_INTERNAL_b2d5453a_4_k_cu_2556b191_178624cute7productE
	.align		8
        /*0068*/ 	.dword	_ZN40_INTERNAL_b2d5453a_4_k_cu_2556b191_178624cute1_E
	.align		8
        /*0070*/ 	.dword	$str$25
	.align		8
        /*0078*/ 	.dword	$str$26
	.align		8
        /*0080*/ 	.dword	$str$27
	.align		8
        /*0088*/ 	.dword	$str$28


//--------------------- .text._ZN7cutlass13device_kernelINS_4gemm6kernel13GemmUniversalIN4cute5tupleIJiiiiEEENS1_10collective13CollectiveMmaINS1_35MainloopSm100TmaUmmaWarpSpecializedILi5ELi2ELi2ENS5_IJNS4_1CILi8EEENSA_ILi1EEESC_EEEEENS5_IJNSA_ILi256EEESF_NSA_ILi32EEEEEEfNS5_IJlSC_lEEEfSI_NS4_8TiledMMAINS4_8MMA_AtomIJNS4_23SM100_MMA_TF32_2x1SM_SSINS_10tfloat32_tESM_fLi256ELi256ELNS4_4UMMA5MajorE0ELSO_0ELNSN_7ScaleInE0ELSP_0EEEEEENS4_6LayoutINS5_IJSC_SC_SC_EEENS5_IJNSA_ILi0EEESU_SU_EEEEENS5_IJNS4_10UnderscoreESX_SX_EEEEENS4_18SM100_TMA_2SM_LOADENS4_14ComposedLayoutINS4_7SwizzleILi3ELi4ELi3EEENS4_18smem_ptr_flag_bitsILi32EEENSS_INS5_IJSB_SG_EEENS5_IJSG_SC_EEEEEEEvNS4_8identityENS4_28SM100_TMA_2SM_LOAD_MULTICASTES19_vS1A_EENS_8epilogue10collective18CollectiveEpilogueINS1D_23Sm100TmaWarpSpecializedILi4ELi2ELi32ELb1ELb0EEEJNS5_IJNSA_ILi128EEESF_SG_EEENS5_IJNSS_IS1I_SC_EENSS_ISG_SC_EEEEEfSI_fSI_NS1D_6fusion15FusionCallbacksIS1H_NS1N_17LinearCombinationIffffLNS_15FloatRoundStyleE2EEES1J_S1M_JEEENS4_5SM1004TMEM4LOAD26SM100_TMEM_LOAD_32dp32b32xENS4_13SM90_TMA_LOADES19_NS4_39AutoVectorizingCopyWithAssumedAlignmentILi128EEENS4_14SM90_TMA_STOREES19_S1Z_S1Z_EEEvvEEEEvNT_6ParamsE --------------------------
	.section	.text._ZN7cutlass13device_kernelINS_4gemm6kernel13GemmUniversalIN4cute5tupleIJiiiiEEENS1_10collective13CollectiveMmaINS1_35MainloopSm100TmaUmmaWarpSpecializedILi5ELi2ELi2ENS5_IJNS4_1CILi8EEENSA_ILi1EEESC_EEEEENS5_IJNSA_ILi256EEESF_NSA_ILi32EEEEEEfNS5_IJlSC_lEEEfSI_NS4_8TiledMMAINS4_8MMA_AtomIJNS4_23SM100_MMA_TF32_2x1SM_SSINS_10tfloat32_tESM_fLi256ELi256ELNS4_4UMMA5MajorE0ELSO_0ELNSN_7ScaleInE0ELSP_0EEEEEENS4_6LayoutINS5_IJSC_SC_SC_EEENS5_IJNSA_ILi0EEESU_SU_EEEEENS5_IJNS4_10UnderscoreESX_SX_EEEEENS4_18SM100_TMA_2SM_LOADENS4_14ComposedLayoutINS4_7SwizzleILi3ELi4ELi3EEENS4_18smem_ptr_flag_bitsILi32EEENSS_INS5_IJSB_SG_EEENS5_IJSG_SC_EEEEEEEvNS4_8identityENS4_28SM100_TMA_2SM_LOAD_MULTICASTES19_vS1A_EENS_8epilogue10collective18CollectiveEpilogueINS1D_23Sm100TmaWarpSpecializedILi4ELi2ELi32ELb1ELb0EEEJNS5_IJNSA_ILi128EEESF_SG_EEENS5_IJNSS_IS1I_SC_EENSS_ISG_SC_EEEEEfSI_fSI_NS1D_6fusion15FusionCallbacksIS1H_NS1N_17LinearCombinationIffffLNS_15FloatRoundStyleE2EEES1J_S1M_JEEENS4_5SM1004TMEM4LOAD26SM100_TMEM_LOAD_32dp32b32xENS4_13SM90_TMA_LOADES19_NS4_39AutoVectorizingCopyWithAssumedAlignmentILi128EEENS4_14SM90_TMA_STOREES19_S1Z_S1Z_EEEvvEEEEvNT_6ParamsE,"ax",@progbits
	.align	128
.text._ZN7cutlass13device_kernelINS_4gemm6kernel13GemmUniversalIN4cute5tupleIJiiiiEEENS1_10collective13CollectiveMmaINS1_35MainloopSm100TmaUmmaWarpSpecializedILi5ELi2ELi2ENS5_IJNS4_1CILi8EEENSA_ILi1EEESC_EEEEENS5_IJNSA_ILi256EEESF_NSA_ILi32EEEEEEfNS5_IJlSC_lEEEfSI_NS4_8TiledMMAINS4_8MMA_AtomIJNS4_23SM100_MMA_TF32_2x1SM_SSINS_10tfloat32_tESM_fLi256ELi256ELNS4_4UMMA5MajorE0ELSO_0ELNSN_7ScaleInE0ELSP_0EEEEEENS4_6LayoutINS5_IJSC_SC_SC_EEENS5_IJNSA_ILi0EEESU_SU_EEEEENS5_IJNS4_10UnderscoreESX_SX_EEEEENS4_18SM100_TMA_2SM_LOADENS4_14ComposedLayoutINS4_7SwizzleILi3ELi4ELi3EEENS4_18smem_ptr_flag_bitsILi32EEENSS_INS5_IJSB_SG_EEENS5_IJSG_SC_EEEEEEEvNS4_8identityENS4_28SM100_TMA_2SM_LOAD_MULTICASTES19_vS1A_EENS_8epilogue10collective18CollectiveEpilogueINS1D_23Sm100TmaWarpSpecializedILi4ELi2ELi32ELb1ELb0EEEJNS5_IJNSA_ILi128EEESF_SG_EEENS5_IJNSS_IS1I_SC_EENSS_ISG_SC_EEEEEfSI_fSI_NS1D_6fusion15FusionCallbacksIS1H_NS1N_17LinearCombinationIffffLNS_15FloatRoundStyleE2EEES1J_S1M_JEEENS4_5SM1004TMEM4LOAD26SM100_TMEM_LOAD_32dp32b32xENS4_13SM90_TMA_LOADES19_NS4_39AutoVectorizingCopyWithAssumedAlignmentILi128EEENS4_14SM90_TMA_STOREES19_S1Z_S1Z_EEEvvEEEEvNT_6ParamsE:
        .type           _ZN7cutlass13device_kernelINS_4gemm6kernel13GemmUniversalIN4cute5tupleIJiiiiEEENS1_10collective13CollectiveMmaINS1_35MainloopSm100TmaUmmaWarpSpecializedILi5ELi2ELi2ENS5_IJNS4_1CILi8EEENSA_ILi1EEESC_EEEEENS5_IJNSA_ILi256EEESF_NSA_ILi32EEEEEEfNS5_IJlSC_lEEEfSI_NS4_8TiledMMAINS4_8MMA_AtomIJNS4_23SM100_MMA_TF32_2x1SM_SSINS_10tfloat32_tESM_fLi256ELi256ELNS4_4UMMA5MajorE0ELSO_0ELNSN_7ScaleInE0ELSP_0EEEEEENS4_6LayoutINS5_IJSC_SC_SC_EEENS5_IJNSA_ILi0EEESU_SU_EEEEENS5_IJNS4_10UnderscoreESX_SX_EEEEENS4_18SM100_TMA_2SM_LOADENS4_14ComposedLayoutINS4_7SwizzleILi3ELi4ELi3EEENS4_18smem_ptr_flag_bitsILi32EEENSS_INS5_IJSB_SG_EEENS5_IJSG_SC_EEEEEEEvNS4_8identityENS4_28SM100_TMA_2SM_LOAD_MULTICASTES19_vS1A_EENS_8epilogue10collective18CollectiveEpilogueINS1D_23Sm100TmaWarpSpecializedILi4ELi2ELi32ELb1ELb0EEEJNS5_IJNSA_ILi128EEESF_SG_EEENS5_IJNSS_IS1I_SC_EENSS_ISG_SC_EEEEEfSI_fSI_NS1D_6fusion15FusionCallbacksIS1H_NS1N_17LinearCombinationIffffLNS_15FloatRoundStyleE2EEES1J_S1M_JEEENS4_5SM1004TMEM4LOAD26SM100_TMEM_LOAD_32dp32b32xENS4_13SM90_TMA_LOADES19_NS4_39AutoVectorizingCopyWithAssumedAlignmentILi128EEENS4_14SM90_TMA_STOREES19_S1Z_S1Z_EEEvvEEEEvNT_6ParamsE,@function
        .size           _ZN7cutlass13device_kernelINS_4gemm6kernel13GemmUniversalIN4cute5tupleIJiiiiEEENS1_10collective13CollectiveMmaINS1_35MainloopSm100TmaUmmaWarpSpecializedILi5ELi2ELi2ENS5_IJNS4_1CILi8EEENSA_ILi1EEESC_EEEEENS5_IJNSA_ILi256EEESF_NSA_ILi32EEEEEEfNS5_IJlSC_lEEEfSI_NS4_8TiledMMAINS4_8MMA_AtomIJNS4_23SM100_MMA_TF32_2x1SM_SSINS_10tfloat32_tESM_fLi256ELi256ELNS4_4UMMA5MajorE0ELSO_0ELNSN_7ScaleInE0ELSP_0EEEEEENS4_6LayoutINS5_IJSC_SC_SC_EEENS5_IJNSA_ILi0EEESU_SU_EEEEENS5_IJNS4_10UnderscoreESX_SX_EEEEENS4_18SM100_TMA_2SM_LOADENS4_14ComposedLayoutINS4_7SwizzleILi3ELi4ELi3EEENS4_18smem_ptr_flag_bitsILi32EEENSS_INS5_IJSB_SG_EEENS5_IJSG_SC_EEEEEEEvNS4_8identityENS4_28SM100_TMA_2SM_LOAD_MULTICASTES19_vS1A_EENS_8epilogue10collective18CollectiveEpilogueINS1D_23Sm100TmaWarpSpecializedILi4ELi2ELi32ELb1ELb0EEEJNS5_IJNSA_ILi128EEESF_SG_EEENS5_IJNSS_IS1I_SC_EENSS_ISG_SC_EEEEEfSI_fSI_NS1D_6fusion15FusionCallbacksIS1H_NS1N_17LinearCombinationIffffLNS_15FloatRoundStyleE2EEES1J_S1M_JEEENS4_5SM1004TMEM4LOAD26SM100_TMEM_LOAD_32dp32b32xENS4_13SM90_TMA_LOADES19_NS4_39AutoVectorizingCopyWithAssumedAlignmentILi128EEENS4_14SM90_TMA_STOREES19_S1Z_S1Z_EEEvvEEEEvNT_6ParamsE,(.L_x_238 - _ZN7cutlass13device_kernelINS_4gemm6kernel13GemmUniversalIN4cute5tupleIJiiiiEEENS1_10collective13CollectiveMmaINS1_35MainloopSm100TmaUmmaWarpSpecializedILi5ELi2ELi2ENS5_IJNS4_1CILi8EEENSA_ILi1EEESC_EEEEENS5_IJNSA_ILi256EEESF_NSA_ILi32EEEEEEfNS5_IJlSC_lEEEfSI_NS4_8TiledMMAINS4_8MMA_AtomIJNS4_23SM100_MMA_TF32_2x1SM_SSINS_10tfloat32_tESM_fLi256ELi256ELNS4_4UMMA5MajorE0ELSO_0ELNSN_7ScaleInE0ELSP_0EEEEEENS4_6LayoutINS5_IJSC_SC_SC_EEENS5_IJNSA_ILi0EEESU_SU_EEEEENS5_IJNS4_10UnderscoreESX_SX_EEEEENS4_18SM100_TMA_2SM_LOADENS4_14ComposedLayoutINS4_7SwizzleILi3ELi4ELi3EEENS4_18smem_ptr_flag_bitsILi32EEENSS_INS5_IJSB_SG_EEENS5_IJSG_SC_EEEEEEEvNS4_8identityENS4_28SM100_TMA_2SM_LOAD_MULTICASTES19_vS1A_EENS_8epilogue10collective18CollectiveEpilogueINS1D_23Sm100TmaWarpSpecializedILi4ELi2ELi32ELb1ELb0EEEJNS5_IJNSA_ILi128EEESF_SG_EEENS5_IJNSS_IS1I_SC_EENSS_ISG_SC_EEEEEfSI_fSI_NS1D_6fusion15FusionCallbacksIS1H_NS1N_17LinearCombinationIffffLNS_15FloatRoundStyleE2EEES1J_S1M_JEEENS4_5SM1004TMEM4LOAD26SM100_TMEM_LOAD_32dp32b32xENS4_13SM90_TMA_LOADES19_NS4_39AutoVectorizingCopyWithAssumedAlignmentILi128EEENS4_14SM90_TMA_STOREES19_S1Z_S1Z_EEEvvEEEEvNT_6ParamsE)
        .other          _ZN7cutlass13device_kernelINS_4gemm6kernel13GemmUniversalIN4cute5tupleIJiiiiEEENS1_10collective13CollectiveMmaINS1_35MainloopSm100TmaUmmaWarpSpecializedILi5ELi2ELi2ENS5_IJNS4_1CILi8EEENSA_ILi1EEESC_EEEEENS5_IJNSA_ILi256EEESF_NSA_ILi32EEEEEEfNS5_IJlSC_lEEEfSI_NS4_8TiledMMAINS4_8MMA_AtomIJNS4_23SM100_MMA_TF32_2x1SM_SSINS_10tfloat32_tESM_fLi256ELi256ELNS4_4UMMA5MajorE0ELSO_0ELNSN_7ScaleInE0ELSP_0EEEEEENS4_6LayoutINS5_IJSC_SC_SC_EEENS5_IJNSA_ILi0EEESU_SU_EEEEENS5_IJNS4_10UnderscoreESX_SX_EEEEENS4_18SM100_TMA_2SM_LOADENS4_14ComposedLayoutINS4_7SwizzleILi3ELi4ELi3EEENS4_18smem_ptr_flag_bitsILi32EEENSS_INS5_IJSB_SG_EEENS5_IJSG_SC_EEEEEEEvNS4_8identityENS4_28SM100_TMA_2SM_LOAD_MULTICASTES19_vS1A_EENS_8epilogue10collective18CollectiveEpilogueINS1D_23Sm100TmaWarpSpecializedILi4ELi2ELi32ELb1ELb0EEEJNS5_IJNSA_ILi128EEESF_SG_EEENS5_IJNSS_IS1I_SC_EENSS_ISG_SC_EEEEEfSI_fSI_NS1D_6fusion15FusionCallbacksIS1H_NS1N_17LinearCombinationIffffLNS_15FloatRoundStyleE2EEES1J_S1M_JEEENS4_5SM1004TMEM4LOAD26SM100_TMEM_LOAD_32dp32b32xENS4_13SM90_TMA_LOADES19_NS4_39AutoVectorizingCopyWithAssumedAlignmentILi128EEENS4_14SM90_TMA_STOREES19_S1Z_S1Z_EEEvvEEEEvNT_6ParamsE,@"STO_CUDA_ENTRY STV_DEFAULT"
_ZN7cutlass13device_kernelINS_4gemm6kernel13GemmUniversalIN4cute5tupleIJiiiiEEENS1_10collective13CollectiveMmaINS1_35MainloopSm100TmaUmmaWarpSpecializedILi5ELi2ELi2ENS5_IJNS4_1CILi8EEENSA_ILi1EEESC_EEEEENS5_IJNSA_ILi256EEESF_NSA_ILi32EEEEEEfNS5_IJlSC_lEEEfSI_NS4_8TiledMMAINS4_8MMA_AtomIJNS4_23SM100_MMA_TF32_2x1SM_SSINS_10tfloat32_tESM_fLi256ELi256ELNS4_4UMMA5MajorE0ELSO_0ELNSN_7ScaleInE0ELSP_0EEEEEENS4_6LayoutINS5_IJSC_SC_SC_EEENS5_IJNSA_ILi0EEESU_SU_EEEEENS5_IJNS4_10UnderscoreESX_SX_EEEEENS4_18SM100_TMA_2SM_LOADENS4_14ComposedLayoutINS4_7SwizzleILi3ELi4ELi3EEENS4_18smem_ptr_flag_bitsILi32EEENSS_INS5_IJSB_SG_EEENS5_IJSG_SC_EEEEEEEvNS4_8identityENS4_28SM100_TMA_2SM_LOAD_MULTICASTES19_vS1A_EENS_8epilogue10collective18CollectiveEpilogueINS1D_23Sm100TmaWarpSpecializedILi4ELi2ELi32ELb1ELb0EEEJNS5_IJNSA_ILi128EEESF_SG_EEENS5_IJNSS_IS1I_SC_EENSS_ISG_SC_EEEEEfSI_fSI_NS1D_6fusion15FusionCallbacksIS1H_NS1N_17LinearCombinationIffffLNS_15FloatRoundStyleE2EEES1J_S1M_JEEENS4_5SM1004TMEM4LOAD26SM100_TMEM_LOAD_32dp32b32xENS4_13SM90_TMA_LOADES19_NS4_39AutoVectorizingCopyWithAssumedAlignmentILi128EEENS4_14SM90_TMA_STOREES19_S1Z_S1Z_EEEvvEEEEvNT_6ParamsE:
[----:B------:R-:W1:Y:S01]  /*0000*/  LDC R1, c[0x0][0x37c] ;  /* 0x0000df00ff017b82 */ /* 0x000e620000000800 */
[----:B------:R-:W2:Y:S01]  /*0010*/  S2R R100, SR_TID.X ;  /* 0x0000000000647919 */ /* 0x000ea20000002100 */
[----:B------:R-:W3:Y:S06]  /*0020*/  LDCU.64 UR8, c[0x0][0x890] ;  /* 0x00011200ff0877ac */ /* 0x000eec0008000a00 */
[----:B------:R-:W4:Y:S01]  /*0030*/  S2UR UR52, SR_CgaCtaId ;  /* 0x00000000003479c3 */ /* 0x000f220000008800 */
[----:B------:R-:W-:Y:S02]  /*0040*/  PRMT R83, RZ, 0x7610, R83 ;  /* 0x00007610ff537816 */ /* 0x000fe40000000053 */
[----:B------:R-:W-:Y:S01]  /*0050*/  ELECT P1, URZ, PT ;  /* 0x0000000000ff782f */ /* 0x000fe20003820000 */
[----:B---3--:R-:W-:-:S04]  /*0060*/  UISETP.NE.U32.AND UP0, UPT, UR8, URZ, UPT ;  /* 0x000000ff0800728c */ /* 0x008fc8000bf05070 */
[----:B------:R-:W-:Y:S02]  /*0070*/  UISETP.NE.AND.EX UP0, UPT, UR9, URZ, UPT, UP0 ;  /* 0x000000ff0900728c */ /* 0x000fe4000bf05300 */
[----:B----4-:R-:W-:Y:S02]  /*0080*/  ULOP3.LUT UR47, UR52, 0x1, URZ, 0xc0, !UPT ;  /* 0x00000001342f7892 */ /* 0x010fe4000f8ec0ff */
[----:B------:R-:W-:Y:S01]  /*0090*/  ULOP3.LUT UR48, UR52, 0x1, URZ, 0x3c, !UPT ;  /* 0x0000000134307892 */ /* 0x000fe2000f8e3cff */
[----:B--2---:R-:W-:-:S05]  /*00a0*/  SHF.R.U32.HI R84, RZ, 0x5, R100 ;  /* 0x00000005ff547819 */ /* 0x004fca0000011664 */
[----:B------:R-:W2:Y:S02]  /*00b0*/  SHFL.IDX PT, R0, R84, RZ, 0x1f ;  /* 0x00001fff54007589 */ /* 0x000ea400000e0000 */
[----:B--2---:R-:W-:Y:S01]  /*00c0*/  R2UR UR18, R0 ;  /* 0x00000000001272ca */ /* 0x004fe200000e0000 */
[----:B-1----:R-:W-:-:S14]  /*00d0*/  BRA.U UP0, `(.L_x_0) ;  /* 0x0000000100307547 */ /* 0x002fdc000b800000 */
[----:B------:R-:W1:Y:S02]  /*00e0*/  LDCU.64 UR4, c[0x0][0x888] ;  /* 0x00011100ff0477ac */ /* 0x000e640008000a00 */
[----:B-1----:R-:W-:-:S04]  /*00f0*/  UISETP.NE.U32.AND UP0, UPT, UR4, URZ, UPT ;  /* 0x000000ff0400728c */ /* 0x002fc8000bf05070 */
[----:B------:R-:W-:-:S09]  /*0100*/  UISETP.NE.AND.EX UP0, UPT, UR5, URZ, UPT, UP0 ;  /* 0x000000ff0500728c */ /* 0x000fd2000bf05300 */
[----:B------:R-:W-:Y:S05]  /*0110*/  BRA.U !UP0, `(.L_x_1) ;  /* 0x0000000108147547 */ /* 0x000fea000b800000 */
[----:B------:R-:W1:Y:S01]  /*0120*/  LDC.64 R2, c[0x0][0x888] ;  /* 0x00022200ff027b82 */ /* 0x000e620000000a00 */
[----:B------:R-:W1:Y:S02]  /*0130*/  LDCU.64 UR4, c[0x0][0x358] ;  /* 0x00006b00ff0477ac */ /* 0x000e640008000a00 */
[----:B-1----:R1:W5:Y:S01]  /*0140*/  LDG.E R45, desc[UR4][R2.64] ;  /* 0x00000004022d7981 */ /* 0x002362000c1e1900 */
[----:B------:R-:W-:Y:S01]  /*0150*/  HFMA2 R83, -RZ, RZ, 0, 5.9604644775390625e-08 ;  /* 0x00000001ff537431 */ /* 0x000fe200000001ff */
[----:B------:R-:W-:Y:S05]  /*0160*/  BRA `(.L_x_0) ;  /* 0x00000000000c7947 */ /* 0x000fea0003800000 */
.L_x_1:
[----:B------:R-:W1:Y:S01]  /*0170*/  LDCU UR4, c[0x0][0x880] ;  /* 0x00011000ff0477ac */ /* 0x000e620008000800 */
[----:B------:R-:W-:Y:S01]  /*0180*/  HFMA2 R83, -RZ, RZ, 0, 5.9604644775390625e-08 ;  /* 0x00000001ff537431 */ /* 0x000fe200000001ff */
[----:B-1----:R-:W-:-:S07]  /*0190*/  MOV R45, UR4 ;  /* 0x00000004002d7c02 */ /* 0x002fce0008000f00 */
.L_x_0:
[----:B------:R-:W2:Y:S02]  /*01a0*/  LDCU.64 UR4, c[0x0][0x8b0] ;  /* 0x00011600ff0477ac */ /* 0x000ea40008000a00 */
[----:B--2---:R-:W-:-:S04]  /*01b0*/  UISETP.NE.U32.AND UP0, UPT, UR4, URZ, UPT ;  /* 0x000000ff0400728c */ /* 0x004fc8000bf05070 */
[----:B------:R-:W-:-:S09]  /*01c0*/  UISETP.NE.AND.EX UP0, UPT, UR5, URZ, UPT, UP0 ;  /* 0x000000ff0500728c */ /* 0x000fd2000bf05300 */
[----:B------:R-:W-:Y:S05]  /*01d0*/  BRA.U UP0, `(.L_x_2) ;  /* 0x0000000100287547 */ /* 0x000fea000b800000 */
[----:B------:R-:W2:Y:S02]  /*01e0*/  LDCU.64 UR4, c[0x0][0x8a8] ;  /* 0x00011500ff0477ac */ /* 0x000ea40008000a00 */
[----:B--2---:R-:W-:-:S04]  /*01f0*/  UISETP.NE.U32.AND UP0, UPT, UR4, URZ, UPT ;  /* 0x000000ff0400728c */ /* 0x004fc8000bf05070 */
[----:B------:R-:W-:-:S09]  /*0200*/  UISETP.NE.AND.EX UP0, UPT, UR5, URZ, UPT, UP0 ;  /* 0x000000ff0500728c */ /* 0x000fd2000bf05300 */
[----:B------:R-:W-:Y:S05]  /*0210*/  BRA.U !UP0, `(.L_x_3) ;  /* 0x0000000108107547 */ /* 0x000fea000b800000 */
[----:B------:R-:W2:Y:S01]  /*0220*/  LDC.64 R38, c[0x0][0x8a8] ;  /* 0x00022a00ff267b82 */ /* 0x000ea20000000a00 */
[----:B------:R-:W2:Y:S02]  /*0230*/  LDCU.64 UR4, c[0x0][0x358] ;  /* 0x00006b00ff0477ac */ /* 0x000ea40008000a00 */
[----:B--2---:R2:W5:Y:S01]  /*0240*/  LDG.E R38, desc[UR4][R38.64] ;  /* 0x0000000426267981 */ /* 0x004562000c1e1900 */
[----:B------:R-:W-:Y:S05]  /*0250*/  BRA `(.L_x_2) ;  /* 0x0000000000087947 */ /* 0x000fea0003800000 */
.L_x_3:
[----:B------:R-:W2:Y:S02]  /*0260*/  LDCU UR4, c[0x0][0x8a0] ;  /* 0x00011400ff0477ac */ /* 0x000ea40008000800 */
[----:B--2---:R-:W-:Y:S02]  /*0270*/  MOV R38, UR4 ;  /* 0x0000000400267c02 */ /* 0x004fe40008000f00 */
.L_x_2:
[----:B------:R-:W-:Y:S01]  /*0280*/  IMAD.U32 R0, RZ, RZ, UR18 ;  /* 0x00000012ff007e24 */ /* 0x000fe2000f8e00ff */
[----:B------:R-:W-:Y:S04]  /*0290*/  BSSY.RECONVERGENT B0, `(.L_x_4) ;  /* 0x000000c000007945 */ /* 0x000fe80003800200 */
[C---:B------:R-:W-:Y:S02]  /*02a0*/  ISETP.NE.OR P2, PT, R0.reuse, 0x1, !P1 ;  /* 0x000000010000780c */ /* 0x040fe40004f45670 */
[----:B------:R-:W-:-:S11]  /*02b0*/  ISETP.NE.OR P0, PT, R0, 0x3, !P1 ;  /* 0x000000030000780c */ /* 0x000fd60004f05670 */
[----:B------:R-:W-:Y:S05]  /*02c0*/  @P2 BRA `(.L_x_5) ;  /* 0x0000000000202947 */ /* 0x000fea0003800000 */
[----:B------:R-:W3:Y:S02]  /*02d0*/  LDCU.64 UR4, c[0x0][0x348] ;  /* 0x00006900ff0477ac */ /* 0x000ee40008000a00 */
[----:B---3--:R-:W-:Y:S02]  /*02e0*/  UIADD3 UR6, UP1, UPT, UR4, 0x80, URZ ;  /* 0x0000008004067890 */ /* 0x008fe4000ff3e0ff */
[----:B------:R-:W-:Y:S02]  /*02f0*/  UIADD3 UR4, UP0, UPT, UR4, 0x180, URZ ;  /* 0x0000018004047890 */ /* 0x000fe4000ff1e0ff */
[----:B------:R-:W-:Y:S02]  /*0300*/  UIADD3.X UR7, UPT, UPT, URZ, UR5, URZ, UP1, !UPT ;  /* 0x00000005ff077290 */ /* 0x000fe40008ffe4ff */
[----:B------:R-:W-:-:S07]  /*0310*/  UIADD3.X UR5, UPT, UPT, URZ, UR5, URZ, UP0, !UPT ;  /* 0x00000005ff057290 */ /* 0x000fce00087fe4ff */
[----:B------:R3:W-:Y:S02]  /*0320*/  UTMACCTL.PF [UR6] ;  /* 0x00000000060079b9 */ /* 0x0007e40008040000 */
[----:B------:R3:W-:Y:S02]  /*0330*/  UTMACCTL.PF [UR4] ;  /* 0x00000000040079b9 */ /* 0x0007e40008040000 */
[----:B---3--:R-:W-:Y:S01]  /*0340*/  NOP ;  /* 0x0000000000007918 */ /* 0x008fe20000000000 */
.L_x_5:
[----:B------:R-:W-:Y:S05]  /*0350*/  BSYNC.RECONVERGENT B0 ;  /* 0x0000000000007941 */ /* 0x000fea0003800200 */
.L_x_4:
[----:B------:R-:W-:Y:S04]  /*0360*/  BSSY.RECONVERGENT B0, `(.L_x_6) ;  /* 0x000000a000007945 */ /* 0x000fe80003800200 */
        /* <DEDUP_REMOVED lines=9> */
.L_x_7:
[----:B------:R-:W-:Y:S05]  /*0400*/  BSYNC.RECONVERGENT B0 ;  /* 0x0000000000007941 */ /* 0x000fea0003800200 */
.L_x_6:
[----:B------:R-:W3:Y:S01]  /*0410*/  LDCU.64 UR4, c[0x0][0x888] ;  /* 0x00011100ff0477ac */ /* 0x000ee20008000a00 */
[----:B------:R-:W-:Y:S02]  /*0420*/  UISETP.EQ.U32.AND UP2, UPT, UR8, URZ, UPT ;  /* 0x000000ff0800728c */ /* 0x000fe4000bf42070 */
[----:B------:R-:W-:Y:S02]  /*0430*/  UPLOP3.LUT UP4, UPT, UPT, UPT, UPT, 0x80, 0x8 ;  /* 0x000000000008789c */ /* 0x000fe40003f8f070 */
[----:B---3--:R-:W-:-:S04]  /*0440*/  UISETP.NE.U32.AND UP0, UPT, UR4, URZ, UPT ;  /* 0x000000ff0400728c */ /* 0x008fc8000bf05070 */
[----:B------:R-:W-:-:S04]  /*0450*/  UISETP.NE.AND.EX UP1, UPT, UR5, URZ, UPT, UP0 ;  /* 0x000000ff0500728c */ /* 0x000fc8000bf25300 */
[----:B------:R-:W-:-:S04]  /*0460*/  UISETP.EQ.OR.EX UP3, UPT, UR9, URZ, !UP1, UP2 ;  /* 0x000000ff0900728c */ /* 0x000fc8000cf62720 */
[----:B------:R-:W-:-:S06]  /*0470*/  UP2UR UR4, UPR, URZ, 0x8 ;  /* 0x00000008ff047883 */ /* 0x000fcc0008000000 */
[----:B------:R-:W-:Y:S01]  /*0480*/  MOV R87, UR4 ;  /* 0x0000000400577c02 */ /* 0x000fe20008000f00 */
[----:B------:R-:W-:Y:S06]  /*0490*/  BRA.U !UP3, `(.L_x_8) ;  /* 0x000000010b207547 */ /* 0x000fec000b800000 */
[----:B------:R-:W-:Y:S01]  /*04a0*/  UISETP.NE.U32.AND UP0, UPT, UR8, URZ, UPT ;  /* 0x000000ff0800728c */ /* 0x000fe2000bf05070 */
[----:B-----5:R-:W-:Y:S01]  /*04b0*/  FSETP.NEU.AND P0, PT, R45, RZ, PT ;  /* 0x000000ff2d00720b */ /* 0x020fe20003f0d000 */
[----:B------:R-:W-:Y:S02]  /*04c0*/  USEL UR4, URZ, 0xffffffff, UP1 ;  /* 0xffffffffff047887 */ /* 0x000fe40008800000 */
[----:B------:R-:W-:-:S10]  /*04d0*/  UISETP.NE.AND.EX UP2, UPT, UR9, URZ, UPT, UP0 ;  /* 0x000000ff0900728c */ /* 0x000fd4000bf45300 */
[----:B------:R-:W-:Y:S01]  /*04e0*/  VOTEU.ANY UP0, P0 ;  /* 0x0000000000ff7886 */ /* 0x000fe20000000100 */
[----:B------:R-:W-:-:S04]  /*04f0*/  @!UP2 USEL UR4, URZ, 0xffffffff, UP0 ;  /* 0xffffffffff04a887 */ /* 0x000fc80008000000 */
[----:B------:R-:W-:-:S04]  /*0500*/  ULOP3.LUT UR4, UR4, 0x1, URZ, 0xc0, !UPT ;  /* 0x0000000104047892 */ /* 0x000fc8000f8ec0ff */
[----:B------:R-:W-:-:S11]  /*0510*/  UISETP.NE.U32.AND UP4, UPT, UR4, 0x1, UPT ;  /* 0x000000010400788c */ /* 0x000fd6000bf85070 */
.L_x_8:
[----:B------:R-:W3:Y:S01]  /*0520*/  SHFL.IDX PT, R0, R84, RZ, 0x1f ;  /* 0x00001fff54007589 */ /* 0x000ee200000e0000 */
[----:B------:R-:W-:-:S04]  /*0530*/  UISETP.NE.AND UP0, UPT, UR18, 0x2, UPT ;  /* 0x000000021200788c */ /* 0x000fc8000bf05270 */
[----:B------:R-:W-:Y:S02]  /*0540*/  UISETP.EQ.AND UP2, UPT, UR47, URZ, !UP0 ;  /* 0x000000ff2f00728c */ /* 0x000fe4000c742270 */
[----:B------:R-:W-:-:S04]  /*0550*/  USEL UR54, URZ, 0x1, UP0 ;  /* 0x00000001ff367887 */ /* 0x000fc80008000000 */
[----:B------:R-:W-:Y:S02]  /*0560*/  PLOP3.LUT P3, PT, P1, PT, UP2, 0x80, 0x8 ;  /* 0x000000000008781c */ /* 0x000fe40000f6f028 */
[----:B---3--:R-:W-:-:S13]  /*0570*/  ISETP.NE.AND P0, PT, R0, RZ, PT ;  /* 0x000000ff0000720c */ /* 0x008fda0003f05270 */
[----:B------:R-:W-:Y:S05]  /*0580*/  @P0 BRA `(.L_x_9) ;  /* 0x00000000005c0947 */ /* 0x000fea0003800000 */
[----:B------:R-:W-:Y:S01]  /*0590*/  UMOV UR4, 0x400 ;  /* 0x0000040000047882 */ /* 0x000fe20000000000 */
[----:B------:R-:W-:Y:S01]  /*05a0*/  UMOV UR8, 0x1 ;  /* 0x0000000100087882 */ /* 0x000fe20000000000 */
[----:B------:R-:W-:Y:S01]  /*05b0*/  UMOV UR6, 0x4 ;  /* 0x0000000400067882 */ /* 0x000fe20000000000 */
[----:B------:R-:W-:Y:S02]  /*05c0*/  ULEA UR4, UR52, UR4, 0x18 ;  /* 0x0000000434047291 */ /* 0x000fe4000f8ec0ff */
[----:B------:R-:W-:-:S04]  /*05d0*/  UIADD3 UR8, UPT, UPT, -UR8, 0x100000, URZ ;  /* 0x0010000008087890 */ /* 0x000fc8000fffe1ff */
[----:B------:R-:W-:Y:S02]  /*05e0*/  USHF.L.U32 UR9, UR8, 0xb, URZ ;  /* 0x0000000b08097899 */ /* 0x000fe400080006ff */
[----:B------:R-:W-:Y:S02]  /*05f0*/  USHF.L.U32 UR8, UR8, 0x1, URZ ;  /* 0x0000000108087899 */ /* 0x000fe400080006ff */
[----:B------:R-:W-:-:S04]  /*0600*/  UIADD3 UR6, UPT, UPT, -UR6, 0x100000, URZ ;  /* 0x0010000006067890 */ /* 0x000fc8000fffe1ff */
[----:B------:R-:W-:Y:S02]  /*0610*/  USHF.L.U32 UR7, UR6, 0xb, URZ ;  /* 0x0000000b06077899 */ /* 0x000fe400080006ff */
[----:B------:R-:W-:Y:S01]  /*0620*/  USHF.L.U32 UR6, UR6, 0x1, URZ ;  /* 0x0000000106067899 */ /* 0x000fe200080006ff */
[----:B------:R-:W-:Y:S01]  /*0630*/  ELECT P0, URZ, PT ;  /* 0x0000000000ff782f */ /* 0x000fe20003800000 */
[----:B------:R-:W3:Y:S02]  /*0640*/  FENCE.VIEW.ASYNC.S ;  /* 0x00000000000073c6 */ /* 0x000ee40000000000 */
[----:B---3--:R3:W4:Y:S08]  /*0650*/  SYNCS.EXCH.64 URZ, [UR4], UR8 ;  /* 0x0000000804ff75b2 */ /* 0x0087300008000100 */
[----:B------:R3:W1:Y:S01]  /*0660*/  SYNCS.EXCH.64 URZ, [UR4+0x28], UR6 ;  /* 0x0000280604ff75b2 */ /* 0x0006620008000100 */
        /* <DEDUP_REMOVED lines=8> */
[----:B------:R-:W-:Y:S01]  /*06f0*/  NOP ;  /* 0x0000000000007918 */ /* 0x000fe20000000000 */
.L_x_9:
[----:B------:R-:W2:Y:S01]  /*0700*/  SHFL.IDX PT, R0, R84, RZ, 0x1f ;  /* 0x00001fff54007589 */ /* 0x000ea200000e0000 */
[----:B------:R-:W-:Y:S01]  /*0710*/  NOP ;  /* 0x0000000000007918 */ /* 0x000fe20000000000 */
[----:B--2---:R-:W-:-:S13]  /*0720*/  ISETP.NE.AND P0, PT, R0, 0x1, PT ;  /* 0x000000010000780c */ /* 0x004fda0003f05270 */
[----:B------:R-:W-:Y:S05]  /*0730*/  @P0 BRA `(.L_x_10) ;  /* 0x0000000000540947 */ /* 0x000fea0003800000 */
[----:B---3--:R-:W-:Y:S01]  /*0740*/  UMOV UR4, 0x400 ;  /* 0x0000040000047882 */ /* 0x008fe20000000000 */
        /* <DEDUP_REMOVED lines=10> */
[----:B------:R-:W2:Y:S02]  /*07f0*/  FENCE.VIEW.ASYNC.S ;  /* 0x00000000000073c6 */ /* 0x000ea40000000000 */
[----:B--2---:R2:W3:Y:S08]  /*0800*/  SYNCS.EXCH.64 URZ, [UR4+0x50], UR8 ;  /* 0x0000500804ff75b2 */ /* 0x0044f00008000100 */
        /* <DEDUP_REMOVED lines=8> */
.L_x_10:
[----:B------:R-:W4:Y:S01]  /*0890*/  SHFL.IDX PT, R0, R84, RZ, 0x1f ;  /* 0x00001fff54007589 */ /* 0x000f2200000e0000 */
[----:B------:R-:W-:Y:S01]  /*08a0*/  NOP ;  /* 0x0000000000007918 */ /* 0x000fe20000000000 */
[----:B----4-:R-:W-:-:S13]  /*08b0*/  ISETP.NE.AND P0, PT, R0, 0x3, PT ;  /* 0x000000030000780c */ /* 0x010fda0003f05270 */
[----:B------:R-:W-:Y:S05]  /*08c0*/  @P0 BRA `(.L_x_11) ;  /* 0x00000000002c0947 */ /* 0x000fea0003800000 */
[----:B--23--:R-:W-:Y:S01]  /*08d0*/  UMOV UR6, 0x400 ;  /* 0x0000040000067882 */ /* 0x00cfe20000000000 */
[----:B------:R-:W-:Y:S01]  /*08e0*/  UMOV UR4, 0x20 ;  /* 0x0000002000047882 */ /* 0x000fe20000000000 */
[----:B------:R-:W-:Y:S02]  /*08f0*/  ULEA UR6, UR52, UR6, 0x18 ;  /* 0x0000000634067291 */ /* 0x000fe4000f8ec0ff */
[----:B------:R-:W-:-:S04]  /*0900*/  UIADD3 UR4, UPT, UPT, -UR4, 0x100000, URZ ;  /* 0x0010000004047890 */ /* 0x000fc8000fffe1ff */
[----:B------:R-:W-:Y:S02]  /*0910*/  USHF.L.U32 UR5, UR4, 0xb, URZ ;  /* 0x0000000b04057899 */ /* 0x000fe400080006ff */
[----:B------:R-:W-:Y:S01]  /*0920*/  USHF.L.U32 UR4, UR4, 0x1, URZ ;  /* 0x0000000104047899 */ /* 0x000fe200080006ff */
[----:B------:R-:W-:Y:S01]  /*0930*/  ELECT P0, URZ, PT ;  /* 0x0000000000ff782f */ /* 0x000fe20003800000 */
[----:B------:R-:W2:Y:S10]  /*0940*/  FENCE.VIEW.ASYNC.S ;  /* 0x00000000000073c6 */ /* 0x000eb40000000000 */
[----:B--2---:R4:W2:Y:S01]  /*0950*/  SYNCS.EXCH.64 URZ, [UR6+0x90], UR4 ;  /* 0x0000900406ff75b2 */ /* 0x0048a20008000100 */
[----:B------:R4:W3:Y:S02]  /*0960*/  SYNCS.EXCH.64 URZ, [UR6+0x98], UR4 ;  /* 0x0000980406ff75b2 */ /* 0x0008e40008000100 */
[----:B----4-:R-:W-:Y:S01]  /*0970*/  NOP ;  /* 0x0000000000007918 */ /* 0x010fe20000000000 */
.L_x_11:
[----:B------:R-:W4:Y:S01]  /*0980*/  SHFL.IDX PT, R0, R84, RZ, 0x1f ;  /* 0x00001fff54007589 */ /* 0x000f2200000e0000 */
[----:B------:R-:W-:Y:S01]  /*0990*/  NOP ;  /* 0x0000000000007918 */ /* 0x000fe20000000000 */
[----:B----4-:R-:W-:-:S13]  /*09a0*/  ISETP.NE.AND P0, PT, R0, 0x4, PT ;  /* 0x000000040000780c */ /* 0x010fda0003f05270 */
[----:B------:R-:W-:Y:S05]  /*09b0*/  @P0 BRA `(.L_x_12) ;  /* 0x0000000000480947 */ /* 0x000fea0003800000 */
[----:B--23--:R-:W-:Y:S01]  /*09c0*/  UMOV UR4, 0x720 ;  /* 0x0000072000047882 */ /* 0x00cfe20000000000 */
[----:B------:R-:W-:Y:S01]  /*09d0*/  UMOV UR6, 0x400 ;  /* 0x0000040000067882 */ /* 0x000fe20000000000 */
[----:B------:R-:W-:Y:S01]  /*09e0*/  USEL UR4, UR4, 0x620, UP4 ;  /* 0x0000062004047887 */ /* 0x000fe2000a000000 */
        /* <DEDUP_REMOVED lines=10> */
[----:B--2---:R4:W2:Y:S08]  /*0a90*/  SYNCS.EXCH.64 URZ, [UR6+0xa0], UR8 ;  /* 0x0000a00806ff75b2 */ /* 0x0048b00008000100 */
[----:B------:R4:W3:Y:S01]  /*0aa0*/  SYNCS.EXCH.64 URZ, [UR6+0xb0], UR4 ;  /* 0x0000b00406ff75b2 */ /* 0x0008e20008000100 */
[----:B------:R4:W1:Y:S01]  /*0ab0*/  SYNCS.EXCH.64 URZ, [UR6+0xa8], UR8 ;  /* 0x0000a80806ff75b2 */ /* 0x0008620008000100 */
[----:B------:R4:W1:Y:S02]  /*0ac0*/  SYNCS.EXCH.64 URZ, [UR6+0xb8], UR4 ;  /* 0x0000b80406ff75b2 */ /* 0x0008640008000100 */
[----:B----4-:R-:W-:Y:S01]  /*0ad0*/  NOP ;  /* 0x0000000000007918 */ /* 0x010fe20000000000 */
.L_x_12:
[----:B------:R-:W4:Y:S01]  /*0ae0*/  SHFL.IDX PT, R0, R84, RZ, 0x1f ;  /* 0x00001fff54007589 */ /* 0x000f2200000e0000 */
[----:B------:R-:W-:Y:S01]  /*0af0*/  NOP ;  /* 0x0000000000007918 */ /* 0x000fe20000000000 */
[----:B----4-:R-:W-:-:S13]  /*0b00*/  ISETP.NE.AND P0, PT, R0, 0x5, PT ;  /* 0x000000050000780c */ /* 0x010fda0003f05270 */
[----:B------:R-:W-:Y:S05]  /*0b10*/  @P0 BRA `(.L_x_13) ;  /* 0x0000000000440947 */ /* 0x000fea0003800000 */
[----:B--23--:R-:W-:Y:S01]  /*0b20*/  UMOV UR4, 0x400 ;  /* 0x0000040000047882 */ /* 0x00cfe20000000000 */
        /* <DEDUP_REMOVED lines=16> */
.L_x_13:
[----:B------:R-:W4:Y:S01]  /*0c30*/  SHFL.IDX PT, R0, R84, RZ, 0x1f ;  /* 0x00001fff54007589 */ /* 0x000f2200000e0000 */
[----:B------:R-:W-:Y:S01]  /*0c40*/  ISETP.NE.OR P1, PT, RZ, UR18, !P1 ;  /* 0x00000012ff007c0c */ /* 0x000fe2000cf25670 */
        /* <DEDUP_REMOVED lines=12> */
[----:B------:R4:W3:Y:S01]  /*0d10*/  SYNCS.EXCH.64 URZ, [UR4+0xf0], UR6 ;  /* 0x0000f00604ff75b2 */ /* 0x0008e20008000100 */
[----:B------:R4:W1:Y:S01]  /*0d20*/  SYNCS.EXCH.64 URZ, [UR4+0xe8], UR6 ;  /* 0x0000e80604ff75b2 */ /* 0x0008620008000100 */
[----:B------:R4:W1:Y:S02]  /*0d30*/  SYNCS.EXCH.64 URZ, [UR4+0xf8], UR6 ;  /* 0x0000f80604ff75b2 */ /* 0x0008640008000100 */
[----:B----4-:R-:W-:Y:S01]  /*0d40*/  NOP ;  /* 0x0000000000007918 */ /* 0x010fe20000000000 */
.L_x_14:
[----:B------:R-:W-:Y:S01]  /*0d50*/  VOTEU.ALL UP0, P1 ;  /* 0x0000000000ff7886 */ /* 0x000fe20000800000 */
[----:B--23--:R-:W-:Y:S01]  /*0d60*/  UMOV UR4, 0x20 ;  /* 0x0000002000047882 */ /* 0x00cfe20000000000 */
[----:B------:R-:W2:Y:S01]  /*0d70*/  LDCU UR7, c[0x0][0x36c] ;  /* 0x00006d80ff0777ac */ /* 0x000ea20008000800 */
[----:B------:R-:W-:Y:S01]  /*0d80*/  NOP ;  /* 0x0000000000007918 */ /* 0x000fe20000000000 */
[----:B-1----:R-:W-:Y:S01]  /*0d90*/  LOP3.LUT R3, R100, 0x1f, RZ, 0xc0, !PT ;  /* 0x0000001f64037812 */ /* 0x002fe200078ec0ff */
[----:B------:R-:W-:Y:S01]  /*0da0*/  @!UP0 UMOV UR6, 0x400 ;  /* 0x0000040000068882 */ /* 0x000fe20000000000 */
[----:B------:R-:W-:-:S04]  /*0db0*/  @!UP0 UIADD3 UR4, UPT, UPT, -UR4, 0x100000, URZ ;  /* 0x0010000004048890 */ /* 0x000fc8000fffe1ff */
[----:B------:R-:W-:Y:S02]  /*0dc0*/  @!UP0 USHF.L.U32 UR5, UR4, 0xb, URZ ;  /* 0x0000000b04058899 */ /* 0x000fe400080006ff */
[----:B------:R-:W-:Y:S02]  /*0dd0*/  @!UP0 USHF.L.U32 UR4, UR4, 0x1, URZ ;  /* 0x0000000104048899 */ /* 0x000fe400080006ff */
[----:B------:R-:W-:Y:S01]  /*0de0*/  @!UP0 ULEA UR6, UR52, UR6, 0x18 ;  /* 0x0000000634068291 */ /* 0x000fe2000f8ec0ff */
[----:B------:R-:W-:Y:S01]  /*0df0*/  VOTEU.ALL UP0, P1 ;  /* 0x0000000000ff7886 */ /* 0x000fe20000800000 */
[----:B------:R-:W-:Y:S02]  /*0e00*/  UISETP.NE.AND UP5, UPT, UR18, URZ, UPT ;  /* 0x000000ff1200728c */ /* 0x000fe4000bfa5270 */
[----:B--2---:R-:W-:Y:S01]  /*0e10*/  UISETP.EQ.U32.AND UP6, UPT, UR7, 0x1, UPT ;  /* 0x000000010700788c */ /* 0x004fe2000bfc2070 */
[----:B------:R-:W1:Y:S07]  /*0e20*/  FENCE.VIEW.ASYNC.S ;  /* 0x00000000000073c6 */ /* 0x000e6e0000000000 */
[----:B-1----:R1:W2:Y:S01]  /*0e30*/  @!UP0 SYNCS.EXCH.64 URZ, [UR6+0x100], UR4 ;  /* 0x0001000406ff85b2 */ /* 0x0022a20008000100 */
[----:B------:R-:W-:Y:S05]  /*0e40*/  BRA.U !UP6, `(.L_x_15) ;  /* 0x000000010e087547 */ /* 0x000fea000b800000 */
[----:B--2---:R-:W-:Y:S01]  /*0e50*/  UCGABAR_ARV ;  /* 0x00000000000079c7 */ /* 0x004fe20008000000 */
[----:B------:R-:W-:Y:S05]  /*0e60*/  BRA `(.L_x_16) ;  /* 0x0000000000047947 */ /* 0x000fea0003800000 */
.L_x_15:
[----:B--2---:R-:W-:Y:S01]  /*0e70*/  NOP ;  /* 0x0000000000007918 */ /* 0x004fe20000000000 */
.L_x_16:
[----:B------:R-:W2:Y:S01]  /*0e80*/  S2UR UR31, SR_CTAID.X ;  /* 0x00000000001f79c3 */ /* 0x000ea20000002500 */
[----:B------:R-:W-:-:S05]  /*0e90*/  CS2R.32 R86, SR_CgaSize ;  /* 0x0000000000567805 */ /* 0x000fca0000008a00 */
[----:B------:R-:W-:-:S05]  /*0ea0*/  IMAD R86, R86, -0xa0, RZ ;  /* 0xffffff6056567824 */ /* 0x000fca00078e02ff */
[----:B-1----:R-:W-:-:S14]  /*0eb0*/  R2UR UR5, R86 ;  /* 0x00000000560572ca */ /* 0x002fdc00000e0000 */
[----:B------:R-:W1:Y:S01]  /*0ec0*/  LDCU UR5, c[0x0][UR5+0x2b0] ;  /* 0x00005600050577ac */ /* 0x000e620008000800 */
[----:B------:R-:W-:-:S05]  /*0ed0*/  CS2R.32 R86, SR_CgaSize ;  /* 0x0000000000567805 */ /* 0x000fca0000008a00 */
[----:B------:R-:W-:-:S05]  /*0ee0*/  IMAD R86, R86, -0xa0, RZ ;  /* 0xffffff6056567824 */ /* 0x000fca00078e02ff */
[----:B------:R-:W-:-:S14]  /*0ef0*/  R2UR UR4, R86 ;  /* 0x00000000560472ca */ /* 0x000fdc00000e0000 */
[----:B------:R-:W3:Y:S01]  /*0f00*/  LDCU UR4, c[0x0][UR4+0x2b4] ;  /* 0x00005680040477ac */ /* 0x000ee20008000800 */
[----:B------:R-:W4:Y:S01]  /*0f10*/  S2UR UR30, SR_CTAID.Y ;  /* 0x00000000001e79c3 */ /* 0x000f220000002600 */
[----:B------:R-:W-:-:S05]  /*0f20*/  CS2R.32 R86, SR_CgaSize ;  /* 0x0000000000567805 */ /* 0x000fca0000008a00 */
[----:B------:R-:W-:-:S05]  /*0f30*/  IMAD R86, R86, -0xa0, RZ ;  /* 0xffffff6056567824 */ /* 0x000fca00078e02ff */
[----:B------:R-:W-:-:S14]  /*0f40*/  R2UR UR7, R86 ;  /* 0x00000000560772ca */ /* 0x000fdc00000e0000 */
[----:B------:R-:W3:Y:S01]  /*0f50*/  LDCU UR7, c[0x0][UR7+0x2a0] ;  /* 0x00005400070777ac */ /* 0x000ee20008000800 */
[----:B------:R-:W-:-:S05]  /*0f60*/  CS2R.32 R86, SR_CgaSize ;  /* 0x0000000000567805 */ /* 0x000fca0000008a00 */
[----:B------:R-:W-:-:S05]  /*0f70*/  IMAD R86, R86, -0xa0, RZ ;  /* 0xffffff6056567824 */ /* 0x000fca00078e02ff */
[----:B------:R-:W-:-:S14]  /*0f80*/  R2UR UR8, R86 ;  /* 0x00000000560872ca */ /* 0x000fdc00000e0000 */
[----:B------:R-:W3:Y:S01]  /*0f90*/  LDCU UR8, c[0x0][UR8+0x2a4] ;  /* 0x00005480080877ac */ /* 0x000ee20008000800 */
[----:B------:R-:W-:Y:S01]  /*0fa0*/  UISETP.GT.U32.AND UP0, UPT, UR47, 0xffff, UPT ;  /* 0x0000ffff2f00788c */ /* 0x000fe2000bf04070 */
[----:B------:R-:W3:Y:S01]  /*0fb0*/  LDCU UR19, c[0x0][0xb24] ;  /* 0x00016480ff1377ac */ /* 0x000ee20008000800 */
[----:B------:R-:W3:Y:S01]  /*0fc0*/  LDCU UR45, c[0x0][0xb24] ;  /* 0x00016480ff2d77ac */ /* 0x000ee20008000800 */
[----:B--2---:R-:W-:Y:S01]  /*0fd0*/  I2FP.F32.U32 R2, UR31 ;  /* 0x0000001f00027c45 */ /* 0x004fe20008201000 */
[----:B------:R-:W2:Y:S04]  /*0fe0*/  LDCU UR23, c[0x0][0xb30] ;  /* 0x00016600ff1777ac */ /* 0x000ea80008000800 */
[----:B-1----:R-:W-:Y:S01]  /*0ff0*/  FMUL R2, R2, UR5 ;  /* 0x0000000502027c20 */ /* 0x002fe20008400000 */
[----:B------:R-:W-:Y:S01]  /*1000*/  USHF.L.U32 UR24, UR52, 0x9, URZ ;  /* 0x0000000934187899 */ /* 0x000fe200080006ff */
[----:B----4-:R-:W-:Y:S01]  /*1010*/  I2FP.F32.U32 R0, UR30 ;  /* 0x0000001e00007c45 */ /* 0x010fe20008201000 */
[----:B------:R-:W-:-:S03]  /*1020*/  USHF.L.U32 UR46, UR31, 0x7, URZ ;  /* 0x000000071f2e7899 */ /* 0x000fc600080006ff */
[----:B------:R-:W1:Y:S01]  /*1030*/  F2I.U32.TRUNC.NTZ R2, R2 ;  /* 0x0000000200027305 */ /* 0x000e62000020f000 */
[----:B------:R-:W-:Y:S01]  /*1040*/  USEL UR21, UR47, 0xffff, !UP0 ;  /* 0x0000ffff2f157887 */ /* 0x000fe2000c000000 */
[----:B---3--:R-:W-:-:S06]  /*1050*/  FMUL R0, R0, UR4 ;  /* 0x0000000400007c20 */ /* 0x008fcc0008400000 */
[----:B------:R-:W3:Y:S01]  /*1060*/  F2I.U32.TRUNC.NTZ R0, R0 ;  /* 0x0000000000007305 */ /* 0x000ee2000020f000 */
[----:B-1----:R-:W-:Y:S02]  /*1070*/  R2UR UR4, R2 ;  /* 0x00000000020472ca */ /* 0x002fe400000e0000 */
[----:B------:R-:W-:Y:S02]  /*1080*/  PRMT R2, RZ, 0x7610, R2 ;  /* 0x00007610ff027816 */ /* 0x000fe40000000002 */
[----:B---3--:R-:W-:Y:S02]  /*1090*/  R2UR UR6, R0 ;  /* 0x00000000000672ca */ /* 0x008fe400000e0000 */
[----:B------:R-:W-:-:S07]  /*10a0*/  PRMT R0, RZ, 0x7610, R0 ;  /* 0x00007610ff007816 */ /* 0x000fce0000000000 */
[----:B------:R-:W-:-:S04]  /*10b0*/  UIADD3 UR5, UPT, UPT, -UR4, URZ, URZ ;  /* 0x000000ff04057290 */ /* 0x000fc8000fffe1ff */
[----:B------:R-:W-:Y:S02]  /*10c0*/  UIMAD UR5, UR7, UR5, UR31 ;  /* 0x00000005070572a4 */ /* 0x000fe4000f8e021f */
[----:B------:R-:W-:-:S04]  /*10d0*/  UIADD3 UR4, UPT, UPT, -UR6, URZ, URZ ;  /* 0x000000ff06047290 */ /* 0x000fc8000fffe1ff */
[----:B------:R-:W-:Y:S01]  /*10e0*/  IMAD.U32 R86, RZ, RZ, UR5 ;  /* 0x00000005ff567e24 */ /* 0x000fe2000f8e00ff */
[----:B------:R-:W-:-:S06]  /*10f0*/  UIMAD UR4, UR8, UR4, UR30 ;  /* 0x00000004080472a4 */ /* 0x000fcc000f8e021e */
[----:B------:R-:W-:Y:S01]  /*1100*/  IMAD.U32 R85, RZ, RZ, UR4 ;  /* 0x00000004ff557e24 */ /* 0x000fe2000f8e00ff */
[----:B--2---:R-:W-:Y:S06]  /*1110*/  BRA.U UP5, `(.L_x_17) ;  /* 0x00000001056c7547 */ /* 0x004fec000b800000 */
[----:B------:R-:W-:Y:S02]  /*1120*/  R2UR UR4, R85 ;  /* 0x00000000550472ca */ /* 0x000fe400000e0000 */
[----:B------:R-:W-:-:S11]  /*1130*/  R2UR UR10, R86 ;  /* 0x00000000560a72ca */ /* 0x000fd600000e0000 */
[----:B------:R-:W-:Y:S02]  /*1140*/  UISETP.NE.AND UP0, UPT, UR4, URZ, UPT ;  /* 0x000000ff0400728c */ /* 0x000fe4000bf05270 */
[----:B------:R-:W-:Y:S02]  /*1150*/  ULOP3.LUT UR4, UR10, 0x2, URZ, 0x3c, !UPT ;  /* 0x000000020a047892 */ /* 0x000fe4000f8e3cff */
[----:B------:R-:W-:Y:S02]  /*1160*/  UISETP.GT.U32.AND UP2, UPT, UR10, 0x1, UP0 ;  /* 0x000000010a00788c */ /* 0x000fe40008744070 */
[----:B------:R-:W-:Y:S02]  /*1170*/  ULOP3.LUT UR5, UR10, 0x4, URZ, 0x3c, !UPT ;  /* 0x000000040a057892 */ /* 0x000fe4000f8e3cff */
[----:B------:R-:W-:Y:S02]  /*1180*/  USEL UR8, URZ, 0x1, UP2 ;  /* 0x00000001ff087887 */ /* 0x000fe40009000000 */
[----:B------:R-:W-:-:S02]  /*1190*/  USEL UR7, URZ, 0x2, UP2 ;  /* 0x00000002ff077887 */ /* 0x000fc40009000000 */
[----:B------:R-:W-:Y:S02]  /*11a0*/  UISETP.GT.U32.AND UP2, UPT, UR4, 0x1, UP0 ;  /* 0x000000010400788c */ /* 0x000fe40008744070 */
[----:B------:R-:W-:Y:S02]  /*11b0*/  ULOP3.LUT UR4, UR10, 0x6, URZ, 0x3c, !UPT ;  /* 0x000000060a047892 */ /* 0x000fe4000f8e3cff */
[----:B------:R-:W-:Y:S02]  /*11c0*/  USEL UR6, URZ, 0x4, UP2 ;  /* 0x00000004ff067887 */ /* 0x000fe40009000000 */
[----:B------:R-:W-:Y:S02]  /*11d0*/  USEL UR9, URZ, 0x8, UP2 ;  /* 0x00000008ff097887 */ /* 0x000fe40009000000 */
[----:B------:R-:W-:Y:S02]  /*11e0*/  UISETP.GT.U32.AND UP2, UPT, UR5, 0x1, UP0 ;  /* 0x000000010500788c */ /* 0x000fe40008744070 */
[----:B------:R-:W-:-:S02]  /*11f0*/  UISETP.GT.U32.AND UP0, UPT, UR4, 0x1, UP0 ;  /* 0x000000010400788c */ /* 0x000fc40008704070 */
[----:B------:R-:W-:Y:S02]  /*1200*/  USEL UR4, URZ, 0x10, UP2 ;  /* 0x00000010ff047887 */ /* 0x000fe40009000000 */
[----:B------:R-:W-:Y:S02]  /*1210*/  UIADD3 UR5, UPT, UPT, UR6, UR7, UR8 ;  /* 0x0000000706057290 */ /* 0x000fe4000fffe008 */
[----:B------:R-:W-:Y:S02]  /*1220*/  USEL UR7, URZ, 0x40, UP0 ;  /* 0x00000040ff077887 */ /* 0x000fe40008000000 */
[----:B------:R-:W-:Y:S02]  /*1230*/  USEL UR8, URZ, 0x20, UP2 ;  /* 0x00000020ff087887 */ /* 0x000fe40009000000 */
[----:B------:R-:W-:Y:S02]  /*1240*/  UIADD3 UR5, UPT, UPT, UR4, UR5, UR9 ;  /* 0x0000000504057290 */ /* 0x000fe4000fffe009 */
[----:B------:R-:W-:-:S02]  /*1250*/  ULOP3.LUT UR4, UR10, 0xfffffffe, URZ, 0xc0, !UPT ;  /* 0xfffffffe0a047892 */ /* 0x000fc4000f8ec0ff */
[----:B------:R-:W-:Y:S02]  /*1260*/  USEL UR6, URZ, 0x80, UP0 ;  /* 0x00000080ff067887 */ /* 0x000fe40008000000 */
[----:B------:R-:W-:-:S03]  /*1270*/  UIADD3 UR5, UPT, UPT, UR7, UR5, UR8 ;  /* 0x0000000507057290 */ /* 0x000fc6000fffe008 */
[----:B------:R-:W-:Y:S01]  /*1280*/  UMOV UR7, 0x3 ;  /* 0x0000000300077882 */ /* 0x000fe20000000000 */
[----:B------:R-:W-:Y:S02]  /*1290*/  UIADD3 UR5, UPT, UPT, UR5, UR6, URZ ;  /* 0x0000000605057290 */ /* 0x000fe4000fffe0ff */
[----:B------:R-:W-:-:S04]  /*12a0*/  USHF.L.U32 UR4, UR7, UR4, URZ ;  /* 0x0000000407047299 */ /* 0x000fc800080006ff */
[----:B------:R-:W-:Y:S02]  /*12b0*/  IMAD.U32 R2, RZ, RZ, UR5 ;  /* 0x00000005ff027e24 */ /* 0x000fe4000f8e00ff */
[----:B------:R-:W-:-:S07]  /*12c0*/  IMAD.U32 R0, RZ, RZ, UR4 ;  /* 0x00000004ff007e24 */ /* 0x000fce000f8e00ff */
.L_x_17:
[----:B------:R-:W1:Y:S01]  /*12d0*/  S2UR UR36, SR_CTAID.Z ;  /* 0x00000000002479c3 */ /* 0x000e620000002700 */
[----:B------:R-:W-:Y:S01]  /*12e0*/  UISETP.GE.AND UP0, UPT, UR19, 0x1, UPT ;  /* 0x000000011300788c */ /* 0x000fe2000bf06270 */
[----:B------:R-:W-:-:S08]  /*12f0*/  UMOV UR25, 0x55 ;  /* 0x0000005500197882 */ /* 0x000fd00000000000 */
[----:B------:R-:W-:Y:S05]  /*1300*/  BRA.U !UP0, `(.L_x_18) ;  /* 0x0000000108d07547 */ /* 0x000fea000b800000 */
[----:B------:R-:W2:Y:S01]  /*1310*/  LDCU.128 UR12, c[0x0][0xb10] ;  /* 0x00016200ff0c77ac */ /* 0x000ea20008000c00 */
[----:B------:R-:W3:Y:S01]  /*1320*/  LDCU UR6, c[0x0][0x370] ;  /* 0x00006e00ff0677ac */ /* 0x000ee20008000800 */
[----:B------:R-:W4:Y:S01]  /*1330*/  LDCU UR7, c[0x0][0x374] ;  /* 0x00006e80ff0777ac */ /* 0x000f220008000800 */
[----:B------:R-:W1:Y:S01]  /*1340*/  LDCU UR20, c[0x0][0xb0c] ;  /* 0x00016180ff1477ac */ /* 0x000e620008000800 */
[----:B------:R-:W1:Y:S01]  /*1350*/  LDCU UR22, c[0x0][0xb20] ;  /* 0x00016400ff1677ac */ /* 0x000e620008000800 */
[----:B------:R-:W1:Y:S01]  /*1360*/  LDCU.64 UR8, c[0x0][0xb28] ;  /* 0x00016500ff0877ac */ /* 0x000e620008000a00 */
[----:B--2---:R-:W-:Y:S02]  /*1370*/  UISETP.NE.AND UP3, UPT, UR14, 0x1, UPT ;  /* 0x000000010e00788c */ /* 0x004fe4000bf65270 */
[----:B----4-:R-:W-:Y:S02]  /*1380*/  UIMAD.WIDE.U32 UR10, UR7, UR15, URZ ;  /* 0x0000000f070a72a5 */ /* 0x010fe4000f8e00ff */
[----:B---3--:R-:W-:-:S02]  /*1390*/  UIMAD.WIDE.U32 UR16, UR6, UR12, URZ ;  /* 0x0000000c061072a5 */ /* 0x008fc4000f8e00ff */
[----:B-1----:R-:W-:Y:S02]  /*13a0*/  UISETP.NE.AND UP0, UPT, UR20, 0x1, UPT ;  /* 0x000000011400788c */ /* 0x002fe4000bf05270 */
[----:B------:R-:W-:Y:S01]  /*13b0*/  UIMAD.WIDE.U32 UR4, UR31, UR12, URZ ;  /* 0x0000000c1f0472a5 */ /* 0x000fe2000f8e00ff */
[----:B------:R-:W-:Y:S02]  /*13c0*/  UMOV UR10, UR11 ;  /* 0x0000000b000a7c82 */ /* 0x000fe40008000000 */
[----:B------:R-:W-:Y:S01]  /*13d0*/  UMOV UR16, UR17 ;  /* 0x0000001100107c82 */ /* 0x000fe20008000000 */
[----:B------:R-:W-:Y:S02]  /*13e0*/  @UP3 USHF.R.U32.HI UR7, URZ, UR22, UR10 ;  /* 0x00000016ff073299 */ /* 0x000fe4000801160a */
[----:B------:R-:W-:Y:S02]  /*13f0*/  UISETP.NE.AND UP2, UPT, UR19, 0x1, UPT ;  /* 0x000000011300788c */ /* 0x000fe4000bf45270 */
[----:B------:R-:W-:-:S02]  /*1400*/  USHF.R.U32.HI UR5, URZ, UR13, UR5 ;  /* 0x0000000dff057299 */ /* 0x000fc40008011605 */
[----:B------:R-:W-:Y:S02]  /*1410*/  @UP0 USHF.R.U32.HI UR6, URZ, UR13, UR16 ;  /* 0x0000000dff060299 */ /* 0x000fe40008011610 */
[----:B------:R-:W-:Y:S02]  /*1420*/  UIMAD.WIDE.U32 UR12, UR30, UR15, URZ ;  /* 0x0000000f1e0c72a5 */ /* 0x000fe4000f8e00ff */
[----:B------:R-:W-:Y:S02]  /*1430*/  UIMAD.WIDE.U32 UR10, UR7, UR8, URZ ;  /* 0x00000008070a72a5 */ /* 0x000fe4000f8e00ff */
[----:B------:R-:W-:Y:S02]  /*1440*/  UIMAD.WIDE.U32 UR16, UR6, UR8, URZ ;  /* 0x00000008061072a5 */ /* 0x000fe4000f8e00ff */
[----:B------:R-:W-:Y:S01]  /*1450*/  USEL UR5, UR31, UR5, !UP0 ;  /* 0x000000051f057287 */ /* 0x000fe2000c000000 */
[----:B------:R-:W-:Y:S02]  /*1460*/  UMOV UR4, UR13 ;  /* 0x0000000d00047c82 */ /* 0x000fe40008000000 */
[----:B------:R-:W-:Y:S01]  /*1470*/  UMOV UR10, UR11 ;  /* 0x0000000b000a7c82 */ /* 0x000fe20008000000 */
[----:B------:R-:W-:-:S02]  /*1480*/  USHF.R.U32.HI UR4, URZ, UR22, UR4 ;  /* 0x00000016ff047299 */ /* 0x000fc40008011604 */
[----:B------:R-:W-:Y:S01]  /*1490*/  @UP2 USHF.R.U32.HI UR7, URZ, UR9, UR10 ;  /* 0x00000009ff072299 */ /* 0x000fe2000801160a */
[----:B------:R-:W-:Y:S01]  /*14a0*/  UMOV UR16, UR17 ;  /* 0x0000001100107c82 */ /* 0x000fe20008000000 */
[----:B------:R-:W-:Y:S02]  /*14b0*/  USEL UR4, UR30, UR4, !UP3 ;  /* 0x000000041e047287 */ /* 0x000fe4000d800000 */
[----:B------:R-:W-:Y:S02]  /*14c0*/  @UP2 USHF.R.U32.HI UR6, URZ, UR9, UR16 ;  /* 0x00000009ff062299 */ /* 0x000fe40008011610 */
[----:B------:R-:W-:Y:S02]  /*14d0*/  UIMAD UR7, UR7, UR19, URZ ;  /* 0x00000013070772a4 */ /* 0x000fe4000f8e02ff */
[----:B------:R-:W-:Y:S02]  /*14e0*/  UIMAD UR12, UR6, UR19, URZ ;  /* 0x00000013060c72a4 */ /* 0x000fe4000f8e02ff */
[----:B------:R-:W-:-:S02]  /*14f0*/  UISETP.GE.AND UP0, UPT, UR4, UR7, UPT ;  /* 0x000000070400728c */ /* 0x000fc4000bf06270 */
[----:B------:R-:W-:Y:S02]  /*1500*/  UIMAD.WIDE.U32 UR10, UR4, UR8, URZ ;  /* 0x00000008040a72a5 */ /* 0x000fe4000f8e00ff */
[----:B------:R-:W-:Y:S02]  /*1510*/  UISETP.GE.OR UP0, UPT, UR5, UR12, UP0 ;  /* 0x0000000c0500728c */ /* 0x000fe40008706670 */
[----:B------:R-:W-:Y:S02]  /*1520*/  UIMAD.WIDE.U32 UR12, UR5, UR8, URZ ;  /* 0x00000008050c72a5 */ /* 0x000fe4000f8e00ff */
[----:B------:R-:W-:Y:S01]  /*1530*/  UIADD3 UR10, UPT, UPT, -UR4, URZ, URZ ;  /* 0x000000ff040a7290 */ /* 0x000fe2000fffe1ff */
[----:B------:R-:W-:Y:S01]  /*1540*/  UMOV UR8, UR11 ;  /* 0x0000000b00087c82 */ /* 0x000fe20008000000 */
[----:B------:R-:W-:Y:S02]  /*1550*/  UIADD3 UR11, UPT, UPT, -UR5, URZ, URZ ;  /* 0x000000ff050b7290 */ /* 0x000fe4000fffe1ff */
[----:B------:R-:W-:-:S03]  /*1560*/  USHF.R.U32.HI UR8, URZ, UR9, UR8 ;  /* 0x00000009ff087299 */ /* 0x000fc60008011608 */
[----:B------:R-:W-:Y:S01]  /*1570*/  @!UP0 UMOV UR7, UR13 ;  /* 0x0000000d00078c82 */ /* 0x000fe20008000000 */
[----:B------:R-:W-:Y:S02]  /*1580*/  UIMAD UR30, UR14, UR10, UR30 ;  /* 0x0000000a0e1e72a4 */ /* 0x000fe4000f8e021e */
[----:B------:R-:W-:Y:S02]  /*1590*/  USEL UR8, UR4, UR8, !UP2 ;  /* 0x0000000804087287 */ /* 0x000fe4000d000000 */
[----:B------:R-:W-:Y:S02]  /*15a0*/  @!UP0 USHF.R.U32.HI UR7, URZ, UR9, UR7 ;  /* 0x00000009ff078299 */ /* 0x000fe40008011607 */
[----:B------:R-:W-:Y:S02]  /*15b0*/  UIADD3 UR9, UPT, UPT, -UR8, URZ, URZ ;  /* 0x000000ff08097290 */ /* 0x000fe4000fffe1ff */
[----:B------:R-:W-:Y:S02]  /*15c0*/  @!UP0 USEL UR7, UR5, UR7, !UP2 ;  /* 0x0000000705078287 */ /* 0x000fe4000d000000 */
[----:B------:R-:W-:-:S02]  /*15d0*/  UIMAD UR9, UR19, UR9, UR4 ;  /* 0x00000009130972a4 */ /* 0x000fc4000f8e0204 */
[----:B------:R-:W-:Y:S02]  /*15e0*/  @!UP0 UIADD3 UR8, UPT, UPT, UR8, -UR7, URZ ;  /* 0x8000000708088290 */ /* 0x000fe4000fffe0ff */
[----:B------:R-:W-:Y:S02]  /*15f0*/  @!UP0 UIMAD UR6, UR9, UR6, UR7 ;  /* 0x00000006090682a4 */ /* 0x000fe4000f8e0207 */
[----:B------:R-:W-:Y:S02]  /*1600*/  @!UP0 UIMAD UR4, UR8, UR19, UR5 ;  /* 0x00000013080482a4 */ /* 0x000fe4000f8e0205 */
[----:B------:R-:W-:Y:S02]  /*1610*/  UIMAD UR31, UR20, UR11, UR31 ;  /* 0x0000000b141f72a4 */ /* 0x000fe4000f8e021f */
[----:B------:R-:W-:Y:S01]  /*1620*/  UIMAD UR30, UR4, UR14, UR30 ;  /* 0x0000000e041e72a4 */ /* 0x000fe2000f8e021e */
[----:B------:R-:W-:Y:S02]  /*1630*/  @!UP0 UMOV UR5, UR6 ;  /* 0x0000000600058c82 */ /* 0x000fe40008000000 */
[----:B------:R-:W-:-:S12]  /*1640*/  UIMAD UR31, UR5, UR20, UR31 ;  /* 0x00000014051f72a4 */ /* 0x000fd8000f8e021f */
.L_x_18:
[----:B------:R-:W-:Y:S02]  /*1650*/  UISETP.NE.AND UP2, UPT, UR23, 0x1, UPT ;  /* 0x000000011700788c */ /* 0x000fe4000bf45270 */
[----:B------:R-:W-:Y:S02]  /*1660*/  ULOP3.LUT UR21, UR21, 0xffff, URZ, 0xc0, !UPT ;  /* 0x0000ffff15157892 */ /* 0x000fe4000f8ec0ff */
[----:B------:R-:W-:Y:S02]  /*1670*/  UISETP.NE.AND UP0, UPT, UR18, 0x2, UPT ;  /* 0x000000021200788c */ /* 0x000fe4000bf05270 */
[----:B------:R-:W-:Y:S02]  /*1680*/  ULOP3.LUT UR24, UR24, 0xc00, URZ, 0xc0, !UPT ;  /* 0x00000c0018187892 */ /* 0x000fe4000f8ec0ff */
[----:B------:R-:W-:Y:S02]  /*1690*/  ULOP3.LUT UR46, UR46, 0x80, URZ, 0xc0, !UPT ;  /* 0x000000802e2e7892 */ /* 0x000fe4000f8ec0ff */
[----:B------:R-:W-:Y:S01]  /*16a0*/  USHF.L.U32 UR21, UR25, UR21, URZ ;  /* 0x0000001519157299 */ /* 0x000fe200080006ff */
[----:B------:R-:W-:Y:S11]  /*16b0*/  BRA.U UP2, `(.L_x_19) ;  /* 0x0000000102407547 */ /* 0x000ff6000b800000 */
[----:B------:R-:W2:Y:S01]  /*16c0*/  LDCU.128 UR8, c[0x0][0xb10] ;  /* 0x00016200ff0877ac */ /* 0x000ea20008000c00 */
[----:B------:R-:W3:Y:S01]  /*16d0*/  LDCU UR12, c[0x0][0xb0c] ;  /* 0x00016180ff0c77ac */ /* 0x000ee20008000800 */
[----:B------:R-:W4:Y:S01]  /*16e0*/  LDCU UR13, c[0x0][0xb20] ;  /* 0x00016400ff0d77ac */ /* 0x000f220008000800 */
[----:B--2---:R-:W-:Y:S02]  /*16f0*/  UIMAD.WIDE.U32 UR4, UR31, UR8, URZ ;  /* 0x000000081f0472a5 */ /* 0x004fe4000f8e00ff */
[----:B------:R-:W-:Y:S02]  /*1700*/  UIMAD.WIDE.U32 UR6, UR30, UR11, URZ ;  /* 0x0000000b1e0672a5 */ /* 0x000fe4000f8e00ff */
[----:B---3--:R-:W-:Y:S02]  /*1710*/  UISETP.NE.AND UP2, UPT, UR12, 0x1, UPT ;  /* 0x000000010c00788c */ /* 0x008fe4000bf45270 */
[----:B------:R-:W-:-:S03]  /*1720*/  USHF.R.U32.HI UR5, URZ, UR9, UR5 ;  /* 0x00000009ff057299 */ /* 0x000fc60008011605 */
[----:B------:R-:W-:Y:S01]  /*1730*/  UMOV UR4, UR7 ;  /* 0x0000000700047c82 */ /* 0x000fe20008000000 */
[----:B------:R-:W-:Y:S02]  /*1740*/  USEL UR5, UR31, UR5, !UP2 ;  /* 0x000000051f057287 */ /* 0x000fe4000d000000 */
[----:B------:R-:W-:Y:S02]  /*1750*/  UISETP.NE.AND UP2, UPT, UR10, 0x1, UPT ;  /* 0x000000010a00788c */ /* 0x000fe4000bf45270 */
[----:B----4-:R-:W-:-:S04]  /*1760*/  USHF.R.U32.HI UR4, URZ, UR13, UR4 ;  /* 0x0000000dff047299 */ /* 0x010fc80008011604 */
[----:B------:R-:W-:-:S04]  /*1770*/  USEL UR4, UR30, UR4, !UP2 ;  /* 0x000000041e047287 */ /* 0x000fc8000d000000 */
[----:B------:R-:W-:Y:S02]  /*1780*/  UIADD3 UR6, UPT, UPT, UR5, -UR4, URZ ;  /* 0x8000000405067290 */ /* 0x000fe4000fffe0ff */
[----:B------:R-:W-:Y:S02]  /*1790*/  UIADD3 UR4, UPT, UPT, -UR5, UR4, URZ ;  /* 0x0000000405047290 */ /* 0x000fe4000fffe1ff */
[----:B------:R-:W-:Y:S02]  /*17a0*/  UIMAD UR30, UR6, UR10, UR30 ;  /* 0x0000000a061e72a4 */ /* 0x000fe4000f8e021e */
[----:B------:R-:W-:-:S12]  /*17b0*/  UIMAD UR31, UR4, UR12, UR31 ;  /* 0x0000000c041f72a4 */ /* 0x000fd8000f8e021f */
.L_x_19:
[----:B------:R-:W-:Y:S05]  /*17c0*/  BRA.U !UP6, `(.L_x_20) ;  /* 0x000000010e0c7547 */ /* 0x000fea000b800000 */
[----:B------:R-:W-:Y:S01]  /*17d0*/  UCGABAR_WAIT ;  /* 0x0000000000007dc7 */ /* 0x000fe20008000000 */
[----:B------:R-:W-:Y:S01]  /*17e0*/  CCTL.IVALL ;  /* 0x00000000ff00798f */ /* 0x000fe20002000000 */
[----:B------:R-:W-:Y:S05]  /*17f0*/  BRA `(.L_x_21) ;  /* 0x0000000000047947 */ /* 0x000fea0003800000 */
.L_x_20:
[----:B------:R-:W-:Y:S06]  /*1800*/  BAR.SYNC.DEFER_BLOCKING 0x0 ;  /* 0x0000000000007b1d */ /* 0x000fec0000010000 */
.L_x_21:
[----:B------:R-:W-:Y:S05]  /*1810*/  BRA.U UP0, `(.L_x_22) ;  /* 0x0000001500087547 */ /* 0x000fea000b800000 */
[----:B------:R-:W2:Y:S01]  /*1820*/  LDCU UR6, c[0x0][0x38c] ;  /* 0x00007180ff0677ac */ /* 0x000ea20008000800 */
[----:B------:R-:W-:Y:S01]  /*1830*/  PLOP3.LUT P1, PT, PT, PT, UP4, 0x80, 0x8 ;  /* 0x000000000008781c */ /* 0x000fe20003f2f048 */
[----:B------:R-:W-:Y:S01]  /*1840*/  IMAD.MOV.U32 R12, RZ, RZ, 0x1 ;  /* 0x00000001ff0c7424 */ /* 0x000fe200078e00ff */
[----:B------:R-:W-:Y:S02]  /*1850*/  ISETP.NE.AND P2, PT, R3, RZ, P3 ;  /* 0x000000ff0300720c */ /* 0x000fe40001f45270 */
[----:B------:R-:W-:Y:S02]  /*1860*/  CS2R R10, SRZ ;  /* 0x00000000000a7805 */ /* 0x000fe4000001ff00 */
[----:B------:R-:W-:Y:S01]  /*1870*/  PLOP3.LUT P1, PT, P1, PT, PT, 0x8, 0x80 ;  /* 0x000000000080781c */ /* 0x000fe20000f2e170 */
[----:B------:R-:W-:Y:S01]  /*1880*/  IMAD.MOV.U32 R9, RZ, RZ, RZ ;  /* 0x000000ffff097224 */ /* 0x000fe200078e00ff */
[----:B------:R-:W3:Y:S01]  /*1890*/  LDCU UR39, c[0x0][0x370] ;  /* 0x00006e00ff2777ac */ /* 0x000ee20008000800 */
[----:B------:R-:W-:Y:S01]  /*18a0*/  IMAD.MOV.U32 R8, RZ, RZ, 0x1 ;  /* 0x00000001ff087424 */ /* 0x000fe200078e00ff */
[----:B------:R-:W4:Y:S01]  /*18b0*/  LDCU.64 UR26, c[0x0][0x348] ;  /* 0x00006900ff1a77ac */ /* 0x000f220008000a00 */
[----:B------:R-:W-:Y:S01]  /*18c0*/  ULEA.HI UR43, UR24, UR46, URZ, 0x1b ;  /* 0x0000002e182b7291 */ /* 0x000fe2000f8fd8ff */
[----:B------:R-:W1:Y:S01]  /*18d0*/  LDCU UR38, c[0x0][0x374] ;  /* 0x00006e80ff2677ac */ /* 0x000e620008000800 */
[----:B--2---:R-:W-:-:S02]  /*18e0*/  UIADD3 UR5, UPT, UPT, UR6, 0x1f, URZ ;  /* 0x0000001f06057890 */ /* 0x004fc4000fffe0ff */
[----:B------:R-:W-:Y:S02]  /*18f0*/  UIADD3 UR47, UPT, UPT, UR6, 0x3e, URZ ;  /* 0x0000003e062f7890 */ /* 0x000fe4000fffe0ff */
[----:B------:R-:W-:-:S04]  /*1900*/  USHF.R.S32.HI UR4, URZ, 0x1f, UR5 ;  /* 0x0000001fff047899 */ /* 0x000fc80008011405 */
[----:B------:R-:W-:Y:S02]  /*1910*/  ULEA.HI UR4, UR4, UR5, URZ, 0x5 ;  /* 0x0000000504047291 */ /* 0x000fe4000f8f28ff */
[----:B------:R-:W-:Y:S02]  /*1920*/  UIADD3 UR5, UPT, UPT, UR6, -0x1, URZ ;  /* 0xffffffff06057890 */ /* 0x000fe4000fffe0ff */
[----:B------:R-:W-:Y:S02]  /*1930*/  USHF.R.S32.HI UR41, URZ, 0x5, UR4 ;  /* 0x00000005ff297899 */ /* 0x000fe40008011404 */
[----:B------:R-:W-:Y:S02]  /*1940*/  UISETP.GE.U32.AND UP1, UPT, UR5, -0x3f, UPT ;  /* 0xffffffc10500788c */ /* 0x000fe4000bf26070 */
[----:B------:R-:W-:Y:S01]  /*1950*/  UISETP.LT.U32.AND UP0, UPT, UR41, 0x5, UPT ;  /* 0x000000052900788c */ /* 0x000fe2000bf01070 */
[----:B------:R-:W-:-:S03]  /*1960*/  UMOV UR5, URZ ;  /* 0x000000ff00057c82 */ /* 0x000fc60008000000 */
[----:B------:R-:W-:Y:S02]  /*1970*/  USEL UR40, UR41, 0x5, UP0 ;  /* 0x0000000529287887 */ /* 0x000fe40008000000 */
[----:B------:R-:W-:Y:S02]  /*1980*/  UISETP.NE.AND UP0, UPT, UR18, URZ, UPT ;  /* 0x000000ff1200728c */ /* 0x000fe4000bf05270 */
[----:B------:R-:W-:Y:S02]  /*1990*/  UIADD3 UR4, UPT, UPT, UR40, -0x1, URZ ;  /* 0xffffffff28047890 */ /* 0x000fe4000fffe0ff */
[----:B------:R-:W-:Y:S02]  /*19a0*/  @UP1 UIADD3 UR4, UPT, UPT, UR40, URZ, URZ ;  /* 0x000000ff28041290 */ /* 0x000fe4000fffe0ff */
[----:B------:R-:W-:Y:S02]  /*19b0*/  USEL UR25, UR54, 0x2, UP0 ;  /* 0x0000000236197887 */ /* 0x000fe40008000000 */
[----:B------:R-:W-:-:S02]  /*19c0*/  UIADD3 UR44, UPT, UPT, UR41, -UR40, URZ ;  /* 0x80000028292c7290 */ /* 0x000fc4000fffe0ff */
[----:B------:R-:W-:Y:S02]  /*19d0*/  UIADD3 UR28, UPT, UPT, UR4, 0x1, URZ ;  /* 0x00000001041c7890 */ /* 0x000fe4000fffe0ff */
[----:B-1-34-:R-:W-:-:S12]  /*19e0*/  UIADD3 UR42, UPT, UPT, -UR4, URZ, URZ ;  /* 0x000000ff042a7290 */ /* 0x01afd8000fffe1ff */
.L_x_42:
[----:B------:R-:W-:Y:S01]  /*19f0*/  UISETP.NE.AND UP0, UPT, UR52, URZ, UPT ;  /* 0x000000ff3400728c */ /* 0x000fe2000bf05270 */
[----:B------:R-:W1:Y:S08]  /*1a00*/  S2UR UR52, SR_CgaCtaId ;  /* 0x00000000003479c3 */ /* 0x000e700000008800 */
[----:B------:R-:W-:Y:S05]  /*1a10*/  BRA.U UP0, `(.L_x_23) ;  /* 0x0000000100347547 */ /* 0x000fea000b800000 */
[----:B------:R-:W2:Y:S01]  /*1a20*/  S2R R0, SR_CgaCtaId ;  /* 0x0000000000007919 */ /* 0x000ea20000008800 */
[----:B------:R-:W-:-:S04]  /*1a30*/  MOV R2, 0x400 ;  /* 0x0000040000027802 */ /* 0x000fc80000000f00 */
[----:B--2---:R-:W-:Y:S02]  /*1a40*/  LEA R0, R0, R2, 0x18 ;  /* 0x0000000200007211 */ /* 0x004fe400078ec0ff */
[----:B------:R-:W-:-:S03]  /*1a50*/  SHF.L.U32 R2, R8, 0x1f, RZ ;  /* 0x0000001f08027819 */ /* 0x000fc600000006ff */
[----:B------:R-:W-:-:S04]  /*1a60*/  IMAD R0, R9, 0x8, R0 ;  /* 0x0000000809007824 */ /* 0x000fc800078e0200 */
[----:B------:R-:W2:Y:S02]  /*1a70*/  SYNCS.PHASECHK.TRANS64.TRYWAIT P0, [R0+URZ+0xf0], R2 ;  /* 0x0000f002000075a7 */ /* 0x000ea400080011ff */
[----:B--2---:R-:W-:Y:S05]  /*1a80*/  @!P0 BRA `(.L_x_24) ;  /* 0x000000a800288947 */ /* 0x004fea0003800000 */
.L_x_184:
[----:B------:R-:W-:Y:S01]  /*1a90*/  VIADD R9, R9, 0x1 ;  /* 0x0000000109097836 */ /* 0x000fe20000000000 */
[----:B------:R2:W-:Y:S04]  /*1aa0*/  SYNCS.ARRIVE.TRANS64.A1T0 RZ, [R0+URZ+0xe0], RZ ;  /* 0x0000e0ff00ff79a7 */ /* 0x0005e800081000ff */
[----:B------:R-:W-:-:S04]  /*1ab0*/  ISETP.NE.AND P0, PT, R9, 0x2, PT ;  /* 0x000000020900780c */ /* 0x000fc80003f05270 */
[----:B------:R-:W-:Y:S02]  /*1ac0*/  SEL R9, R9, RZ, P0 ;  /* 0x000000ff09097207 */ /* 0x000fe40000000000 */
[----:B--2---:R-:W-:-:S04]  /*1ad0*/  SEL R0, RZ, 0x1, P0 ;  /* 0x00000001ff007807 */ /* 0x004fc80000000000 */
[----:B------:R-:W-:-:S07]  /*1ae0*/  LOP3.LUT R8, R8, R0, RZ, 0x3c, !PT ;  /* 0x0000000008087212 */ /* 0x000fce00078e3cff */
.L_x_23:
[----:B------:R-:W-:Y:S01]  /*1af0*/  UMOV UR6, 0x400 ;  /* 0x0000040000067882 */ /* 0x000fe20000000000 */
[----:B------:R-:W-:Y:S01]  /*1b00*/  UISETP.GE.U32.AND UP0, UPT, UR47, 0x3f, UPT ;  /* 0x0000003f2f00788c */ /* 0x000fe2000bf06070 */
[----:B------:R-:W-:Y:S01]  /*1b10*/  SHF.L.U32 R0, R12, 0x1f, RZ ;  /* 0x0000001f0c007819 */ /* 0x000fe200000006ff */
[----:B-1----:R-:W-:Y:S02]  /*1b20*/  ULEA UR6, UR52, UR6, 0x18 ;  /* 0x0000000634067291 */ /* 0x002fe4000f8ec0ff */
[----:B------:R-:W-:Y:S02]  /*1b30*/  ULEA UR11, UR30, UR43, 0x8 ;  /* 0x0000002b1e0b7291 */ /* 0x000fe4000f8e40ff */
[----:B------:R-:W-:Y:S01]  /*1b40*/  ULEA UR4, UR5, UR6, 0x3 ;  /* 0x0000000605047291 */ /* 0x000fe2000f8e18ff */
[----:B------:R-:W-:-:S08]  /*1b50*/  UMOV UR7, URZ ;  /* 0x000000ff00077c82 */ /* 0x000fd00008000000 */
[----:B------:R1:W2:Y:S01]  /*1b60*/  SYNCS.PHASECHK.TRANS64.TRYWAIT P0, [UR4+0x28], R0 ;  /* 0x00002800ff0075a7 */ /* 0x0002a20008001104 */
[----:B------:R-:W-:-:S04]  /*1b70*/  ULEA.HI UR4, UR31, UR31, URZ, 0x1 ;  /* 0x0000001f1f047291 */ /* 0x000fc8000f8f08ff */
[----:B------:R-:W-:-:S04]  /*1b80*/  USHF.L.U32 UR4, UR4, 0x7, URZ ;  /* 0x0000000704047899 */ /* 0x000fc800080006ff */
[----:B------:R-:W-:Y:S01]  /*1b90*/  ULOP3.LUT UR35, UR46, 0xffffff00, UR4, 0xf8, !UPT ;  /* 0xffffff002e237892 */ /* 0x000fe2000f8ef804 */
[----:B------:R-:W-:Y:S11]  /*1ba0*/  BRA.U !UP0, `(.L_x_25) ;  /* 0x0000000108c87547 */ /* 0x000ff6000b800000 */
[----:B------:R-:W-:Y:S01]  /*1bb0*/  UMOV UR13, UR42 ;  /* 0x0000002a000d7c82 */ /* 0x000fe20008000000 */
[----:B------:R-:W-:Y:S01]  /*1bc0*/  UMOV UR4, UR5 ;  /* 0x0000000500047c82 */ /* 0x000fe20008000000 */
[----:B------:R-:W-:-:S05]  /*1bd0*/  UMOV UR34, URZ ;  /* 0x000000ff00227c82 */ /* 0x000fca0008000000 */
.L_x_31:
[----:B------:R-:W-:Y:S01]  /*1be0*/  ULEA UR33, UR4, UR6, 0x3 ;  /* 0x0000000604217291 */ /* 0x000fe2000f8e18ff */
[----:B------:R-:W-:Y:S01]  /*1bf0*/  @P3 MOV R2, 0x10000 ;  /* 0x0001000000023802 */ /* 0x000fe20000000f00 */
[----:B--234-:R-:W-:Y:S10]  /*1c00*/  @P0 BRA `(.L_x_26) ;  /* 0x00000000000c0947 */ /* 0x01cff40003800000 */
[----:B------:R-:W-:-:S04]  /*1c10*/  SHF.L.U32 R3, R12, 0x1f, RZ ;  /* 0x0000001f0c037819 */ /* 0x000fc800000006ff */
[----:B------:R-:W2:Y:S02]  /*1c20*/  SYNCS.PHASECHK.TRANS64.TRYWAIT P0, [UR33+0x28], R3 ;  /* 0x00002803ff0075a7 */ /* 0x000ea40008001121 */
[----:B--2---:R-:W-:Y:S05]  /*1c30*/  @!P0 BRA `(.L_x_27) ;  /* 0x000000a400d08947 */ /* 0x004fea0003800000 */
.L_x_26:
[----:B------:R2:W-:Y:S01]  /*1c40*/  @P3 SYNCS.ARRIVE.TRANS64 RZ, [UR33], R2 ;  /* 0x00000002ffff39a7 */ /* 0x0005e20008000021 */
[----:B------:R-:W-:Y:S02]  /*1c50*/  ULOP3.LUT UR5, UR25, 0x2, URZ, 0xfc, !UPT ;  /* 0x0000000219057892 */ /* 0x000fe4000f8efcff */
[----:B------:R-:W-:Y:S02]  /*1c60*/  UIADD3 UR13, UPT, UPT, UR13, 0x1, URZ ;  /* 0x000000010d0d7890 */ /* 0x000fe4000fffe0ff */
[----:B------:R-:W-:Y:S02]  /*1c70*/  UISETP.NE.AND UP0, UPT, UR5, 0x2, UPT ;  /* 0x000000020500788c */ /* 0x000fe4000bf05270 */
[----:B------:R-:W-:-:S07]  /*1c80*/  UISETP.NE.AND UP2, UPT, UR13, 0x1, UPT ;  /* 0x000000010d00788c */ /* 0x000fce000bf45270 */
[----:B------:R-:W-:Y:S05]  /*1c90*/  BRA.U UP0, `(.L_x_28) ;  /* 0x0000000100047547 */ /* 0x000fea000b800000 */
[----:B------:R-:W-:Y:S05]  /*1ca0*/  BPT.TRAP 0x1 ;  /* 0x000000040000795c */ /* 0x000fea0000300000 */
.L_x_28:
[----:B------:R-:W-:Y:S04]  /*1cb0*/  BSSY.RECONVERGENT B0, `(.L_x_29) ;  /* 0x0000003000007945 */ /* 0x000fe80003800200 */
[----:B------:R-:W-:Y:S05]  /*1cc0*/  @!P2 BRA `(.L_x_30) ;  /* 0x000000000004a947 */ /* 0x000fea0003800000 */
[----:B------:R-:W-:Y:S05]  /*1cd0*/  BPT.TRAP 0x1 ;  /* 0x000000040000795c */ /* 0x000fea0000300000 */
.L_x_30:
[----:B------:R-:W-:Y:S05]  /*1ce0*/  BSYNC.RECONVERGENT B0 ;  /* 0x0000000000007941 */ /* 0x000fea0003800200 */
.L_x_29:
[----:B------:R-:W-:Y:S02]  /*1cf0*/  UIADD3 UR5, UPT, UPT, UR4, 0x1, URZ ;  /* 0x0000000104057890 */ /* 0x000fe4000fffe0ff */
[----:B------:R-:W-:Y:S02]  /*1d00*/  ULEA UR32, UR4, UR6, 0xe ;  /* 0x0000000604207291 */ /* 0x000fe4000f8e70ff */
[----:B------:R-:W-:Y:S02]  /*1d10*/  UISETP.NE.AND UP0, UPT, UR5, 0x5, UPT ;  /* 0x000000050500788c */ /* 0x000fe4000bf05270 */
[----:B------:R-:W-:Y:S02]  /*1d20*/  ULEA UR4, UR4, UR24, 0xc ;  /* 0x0000001804047291 */ /* 0x000fe4000f8e60ff */
[----:B------:R-:W-:Y:S02]  /*1d30*/  USEL UR8, URZ, 0x1, UP0 ;  /* 0x00000001ff087887 */ /* 0x000fe40008000000 */
[----:B------:R-:W-:-:S02]  /*1d40*/  USEL UR5, UR5, URZ, UP0 ;  /* 0x000000ff05057287 */ /* 0x000fc40008000000 */
[----:B------:R-:W-:Y:S02]  /*1d50*/  UIADD3 UR16, UP1, UPT, UR26, 0x80, URZ ;  /* 0x000000801a107890 */ /* 0x000fe4000ff3e0ff */
[----:B------:R-:W-:Y:S01]  /*1d60*/  ULEA UR4, UR4, UR6, 0x2 ;  /* 0x0000000604047291 */ /* 0x000fe2000f8e10ff */
[----:B------:R-:W-:Y:S01]  /*1d70*/  LOP3.LUT R12, R12, UR8, RZ, 0x3c, !PT ;  /* 0x000000080c0c7c12 */ /* 0x000fe2000f8e3cff */
[----:B------:R-:W-:Y:S02]  /*1d80*/  UIADD3 UR14, UP0, UPT, UR26, 0x180, URZ ;  /* 0x000001801a0e7890 */ /* 0x000fe4000ff1e0ff */
[----:B------:R-:W-:Y:S01]  /*1d90*/  ULEA UR7, UR5, UR6, 0x3 ;  /* 0x0000000605077291 */ /* 0x000fe2000f8e18ff */
[----:B-1----:R-:W-:Y:S01]  /*1da0*/  SHF.L.U32 R0, R12, 0x1f, RZ ;  /* 0x0000001f0c007819 */ /* 0x002fe200000006ff */
[----:B------:R-:W-:Y:S02]  /*1db0*/  ULOP3.LUT UR33, UR33, 0xfefffff8, URZ, 0xc0, !UPT ;  /* 0xfefffff821217892 */ /* 0x000fe4000f8ec0ff */
[----:B------:R-:W-:-:S02]  /*1dc0*/  UIADD3.X UR17, UPT, UPT, URZ, UR27, URZ, UP1, !UPT ;  /* 0x0000001bff117290 */ /* 0x000fc40008ffe4ff */
[----:B------:R-:W-:Y:S02]  /*1dd0*/  UIADD3 UR32, UPT, UPT, UR32, 0x10800, URZ ;  /* 0x0001080020207890 */ /* 0x000fe4000fffe0ff */
[----:B------:R-:W-:Y:S01]  /*1de0*/  UIADD3 UR8, UPT, UPT, UR4, 0x24800, URZ ;  /* 0x0002480004087890 */ /* 0x000fe2000fffe0ff */
[----:B------:R3:W4:Y:S01]  /*1df0*/  SYNCS.PHASECHK.TRANS64.TRYWAIT P0, [UR7+0x28], R0 ;  /* 0x00002800ff0075a7 */ /* 0x0007220008001107 */
[----:B------:R-:W-:Y:S02]  /*1e00*/  UIADD3.X UR15, UPT, UPT, URZ, UR27, URZ, UP0, !UPT ;  /* 0x0000001bff0f7290 */ /* 0x000fe400087fe4ff */
[----:B------:R-:W-:Y:S01]  /*1e10*/  UPRMT UR4, URZ, 0x5410, UR21 ;  /* 0x00005410ff047896 */ /* 0x000fe20008000015 */
[----:B------:R-:W-:Y:S01]  /*1e20*/  UMOV UR18, 0x0 ;  /* 0x0000000000127882 */ /* 0x000fe20000000000 */
[----:B------:R-:W-:Y:S01]  /*1e30*/  UMOV UR19, 0x10000000 ;  /* 0x1000000000137882 */ /* 0x000fe20000000000 */
[----:B------:R-:W-:Y:S01]  /*1e40*/  UMOV UR10, UR34 ;  /* 0x00000022000a7c82 */ /* 0x000fe20008000000 */
[----:B------:R-:W-:Y:S01]  /*1e50*/  UMOV UR12, UR36 ;  /* 0x00000024000c7c82 */ /* 0x000fe20008000000 */
[----:B------:R-:W-:Y:S01]  /*1e60*/  UMOV UR9, UR33 ;  /* 0x0000002100097c82 */ /* 0x000fe20008000000 */
[----:B------:R1:W-:Y:S01]  /*1e70*/  UTMALDG.3D.2CTA [UR32], [UR16], desc[UR18] ;  /* 0x00001220100075b4 */ /* 0x0003e20008211000 */
[----:B------:R-:W-:-:S02]  /*1e80*/  UMOV UR7, UR28 ;  /* 0x0000001c00077c82 */ /* 0x000fc40008000000 */
[----:B------:R2:W-:Y:S01]  /*1e90*/  UTMALDG.3D.MULTICAST.2CTA [UR8], [UR14], UR4, desc[UR18] ;  /* 0x000012080e0073b4 */ /* 0x0005e20008211804 */
[----:B-1----:R-:W-:Y:S01]  /*1ea0*/  UIADD3 UR34, UPT, UPT, UR34, 0x20, URZ ;  /* 0x0000002022227890 */ /* 0x002fe2000fffe0ff */
[----:B--2---:R-:W-:Y:S01]  /*1eb0*/  UMOV UR4, UR5 ;  /* 0x0000000500047c82 */ /* 0x004fe20008000000 */
[----:B------:R-:W-:Y:S10]  /*1ec0*/  BRA.U UP2, `(.L_x_31) ;  /* 0xfffffffd02447547 */ /* 0x000ff4000b83ffff */
.L_x_25:
[----:B------:R-:W-:Y:S01]  /*1ed0*/  ULEA UR4, UR5, UR6, 0x3 ;  /* 0x0000000605047291 */ /* 0x000fe2000f8e18ff */
[----:B-1-3--:R-:W-:Y:S01]  /*1ee0*/  SHF.L.U32 R0, R12, 0x1f, RZ ;  /* 0x0000001f0c007819 */ /* 0x00afe200000006ff */
[----:B------:R-:W-:Y:S01]  /*1ef0*/  @!P1 SYNCS.ARRIVE.TRANS64.A1T0 RZ, [UR6+0x98], RZ ;  /* 0x000098ffffff99a7 */ /* 0x000fe20008100006 */
[----:B------:R-:W-:-:S06]  /*1f00*/  UISETP.GT.AND UP0, UPT, UR41, UR40, UPT ;  /* 0x000000282900728c */ /* 0x000fcc000bf04270 */
[----:B--2-4-:R1:W2:Y:S03]  /*1f10*/  SYNCS.PHASECHK.TRANS64.TRYWAIT P0, [UR4+0x28], R0 ;  /* 0x00002800ff0075a7 */ /* 0x0142a60008001104 */
[----:B------:R-:W-:Y:S05]  /*1f20*/  BRA.U !UP0, `(.L_x_32) ;  /* 0x0000000108c87547 */ /* 0x000fea000b800000 */
[----:B------:R-:W-:Y:S01]  /*1f30*/  UIADD3 UR13, UPT, UPT, UR44, UR7, URZ ;  /* 0x000000072c0d7290 */ /* 0x000fe2000fffe0ff */
[----:B------:R-:W-:-:S11]  /*1f40*/  UMOV UR4, UR5 ;  /* 0x0000000500047c82 */ /* 0x000fd60008000000 */
.L_x_38:
[----:B------:R-:W-:Y:S01]  /*1f50*/  ULEA UR17, UR4, UR6, 0x3 ;  /* 0x0000000604117291 */ /* 0x000fe2000f8e18ff */
[----:B--2---:R-:W-:Y:S01]  /*1f60*/  @P3 MOV R2, 0x10000 ;  /* 0x0001000000023802 */ /* 0x004fe20000000f00 */
[----:B--2-4-:R-:W-:Y:S10]  /*1f70*/  @P0 BRA `(.L_x_33) ;  /* 0x00000000000c0947 */ /* 0x014ff40003800000 */
[----:B------:R-:W-:-:S04]  /*1f80*/  SHF.L.U32 R3, R12, 0x1f, RZ ;  /* 0x0000001f0c037819 */ /* 0x000fc800000006ff */
[----:B------:R-:W2:Y:S02]  /*1f90*/  SYNCS.PHASECHK.TRANS64.TRYWAIT P0, [UR17+0x28], R3 ;  /* 0x00002803ff0075a7 */ /* 0x000ea40008001111 */
[----:B--2---:R-:W-:Y:S05]  /*1fa0*/  @!P0 BRA `(.L_x_34) ;  /* 0x000000a4000c8947 */ /* 0x004fea0003800000 */
.L_x_33:
[----:B------:R2:W-:Y:S01]  /*1fb0*/  @P3 SYNCS.ARRIVE.TRANS64 RZ, [UR17], R2 ;  /* 0x00000002ffff39a7 */ /* 0x0005e20008000011 */
[----:B------:R-:W-:-:S04]  /*1fc0*/  ULOP3.LUT UR5, UR25, 0x2, URZ, 0xfc, !UPT ;  /* 0x0000000219057892 */ /* 0x000fc8000f8efcff */
[----:B------:R-:W-:-:S09]  /*1fd0*/  UISETP.NE.AND UP0, UPT, UR5, 0x2, UPT ;  /* 0x000000020500788c */ /* 0x000fd2000bf05270 */
[----:B------:R-:W-:Y:S05]  /*1fe0*/  BRA.U UP0, `(.L_x_35) ;  /* 0x0000000100047547 */ /* 0x000fea000b800000 */
[----:B------:R-:W-:Y:S05]  /*1ff0*/  BPT.TRAP 0x1 ;  /* 0x000000040000795c */ /* 0x000fea0000300000 */
.L_x_35:
[----:B------:R-:W-:Y:S04]  /*2000*/  BSSY.RECONVERGENT B0, `(.L_x_36) ;  /* 0x0000003000007945 */ /* 0x000fe80003800200 */
[----:B------:R-:W-:Y:S05]  /*2010*/  @!P2 BRA `(.L_x_37) ;  /* 0x000000000004a947 */ /* 0x000fea0003800000 */
[----:B------:R-:W-:Y:S05]  /*2020*/  BPT.TRAP 0x1 ;  /* 0x000000040000795c */ /* 0x000fea0000300000 */
.L_x_37:
[----:B------:R-:W-:Y:S05]  /*2030*/  BSYNC.RECONVERGENT B0 ;  /* 0x0000000000007941 */ /* 0x000fea0003800200 */
.L_x_36:
        /* <DEDUP_REMOVED lines=9> */
[----:B------:R-:W-:Y:S02]  /*20d0*/  USHF.L.U32 UR18, UR7, 0x5, URZ ;  /* 0x0000000507127899 */ /* 0x000fe400080006ff */
[----:B------:R-:W-:Y:S01]  /*20e0*/  UIADD3 UR7, UPT, UPT, UR7, 0x1, URZ ;  /* 0x0000000107077890 */ /* 0x000fe2000fffe0ff */
[----:B-1----:R-:W-:Y:S01]  /*20f0*/  SHF.L.U32 R0, R12, 0x1f, RZ ;  /* 0x0000001f0c007819 */ /* 0x002fe200000006ff */
[----:B------:R-:W-:Y:S02]  /*2100*/  UIADD3 UR22, UP1, UPT, UR26, 0x80, URZ ;  /* 0x000000801a167890 */ /* 0x000fe4000ff3e0ff */
[----:B------:R-:W-:Y:S01]  /*2110*/  ULEA UR4, UR4, UR6, 0x2 ;  /* 0x0000000604047291 */ /* 0x000fe2000f8e10ff */
[----:B------:R3:W4:Y:S01]  /*2120*/  SYNCS.PHASECHK.TRANS64.TRYWAIT P0, [UR8+0x28], R0 ;  /* 0x00002800ff0075a7 */ /* 0x0007220008001108 */
[----:B------:R-:W-:-:S02]  /*2130*/  UIADD3.X UR15, UPT, UPT, URZ, UR27, URZ, UP0, !UPT ;  /* 0x0000001bff0f7290 */ /* 0x000fc400087fe4ff */
[----:B------:R-:W-:Y:S02]  /*2140*/  UISETP.NE.AND UP0, UPT, UR7, UR13, UPT ;  /* 0x0000000d0700728c */ /* 0x000fe4000bf05270 */
[----:B------:R-:W-:Y:S02]  /*2150*/  ULOP3.LUT UR17, UR17, 0xfefffff8, URZ, 0xc0, !UPT ;  /* 0xfefffff811117892 */ /* 0x000fe4000f8ec0ff */
[----:B------:R-:W-:Y:S02]  /*2160*/  UIADD3 UR16, UPT, UPT, UR16, 0x10800, URZ ;  /* 0x0001080010107890 */ /* 0x000fe4000fffe0ff */
[----:B------:R-:W-:Y:S02]  /*2170*/  UIADD3.X UR23, UPT, UPT, URZ, UR27, URZ, UP1, !UPT ;  /* 0x0000001bff177290 */ /* 0x000fe40008ffe4ff */
[----:B------:R-:W-:Y:S02]  /*2180*/  UIADD3 UR8, UPT, UPT, UR4, 0x24800, URZ ;  /* 0x0002480004087890 */ /* 0x000fe4000fffe0ff */
[----:B------:R-:W-:Y:S01]  /*2190*/  UPRMT UR4, URZ, 0x5410, UR21 ;  /* 0x00005410ff047896 */ /* 0x000fe20008000015 */
[----:B------:R-:W-:Y:S01]  /*21a0*/  UMOV UR30, 0x0 ;  /* 0x00000000001e7882 */ /* 0x000fe20000000000 */
[----:B------:R-:W-:Y:S01]  /*21b0*/  UMOV UR31, 0x10000000 ;  /* 0x10000000001f7882 */ /* 0x000fe20000000000 */
[----:B------:R-:W-:Y:S01]  /*21c0*/  UMOV UR19, UR35 ;  /* 0x0000002300137c82 */ /* 0x000fe20008000000 */
[----:B------:R-:W-:Y:S01]  /*21d0*/  UMOV UR20, UR36 ;  /* 0x0000002400147c82 */ /* 0x000fe20008000000 */
[----:B------:R-:W-:Y:S01]  /*21e0*/  UMOV UR12, UR36 ;  /* 0x00000024000c7c82 */ /* 0x000fe20008000000 */
[----:B------:R-:W-:Y:S01]  /*21f0*/  UMOV UR9, UR17 ;  /* 0x0000001100097c82 */ /* 0x000fe20008000000 */
[----:B------:R-:W-:Y:S01]  /*2200*/  UMOV UR10, UR18 ;  /* 0x00000012000a7c82 */ /* 0x000fe20008000000 */
[----:B------:R-:W-:Y:S01]  /*2210*/  UTMALDG.3D.2CTA [UR16], [UR22], desc[UR30] ;  /* 0x00001e10160075b4 */ /* 0x000fe20008211000 */
[----:B------:R1:W-:Y:S02]  /*2220*/  UTMALDG.3D.MULTICAST.2CTA [UR8], [UR14], UR4, desc[UR30] ;  /* 0x00001e080e0073b4 */ /* 0x0003e40008211804 */
[----:B-1----:R-:W-:Y:S01]  /*2230*/  UMOV UR4, UR5 ;  /* 0x0000000500047c82 */ /* 0x002fe20008000000 */
[----:B---3--:R-:W-:Y:S05]  /*2240*/  BRA.U UP0, `(.L_x_38) ;  /* 0xfffffffd00407547 */ /* 0x008fea000b83ffff */
.L_x_32:
[C---:B------:R-:W-:Y:S01]  /*2250*/  LEA R3, R11.reuse, UR6, 0x3 ;  /* 0x000000060b037c11 */ /* 0x040fe2000f8e18ff */
[----:B------:R-:W-:Y:S01]  /*2260*/  NOP ;  /* 0x0000000000007918 */ /* 0x000fe20000000000 */
[----:B-1----:R-:W-:Y:S02]  /*2270*/  SHF.L.U32 R0, R10, 0x1f, RZ ;  /* 0x0000001f0a007819 */ /* 0x002fe400000006ff */
[----:B------:R-:W-:Y:S02]  /*2280*/  LEA R4, R11, UR6, 0x4 ;  /* 0x000000060b047c11 */ /* 0x000fe4000f8e20ff */
[----:B--2-4-:R-:W1:Y:S02]  /*2290*/  SYNCS.PHASECHK.TRANS64.TRYWAIT P0, [R3+URZ+0xa0], R0 ;  /* 0x0000a000030075a7 */ /* 0x014e6400080011ff */
[----:B-1----:R-:W-:Y:S05]  /*22a0*/  @!P0 BRA `(.L_x_39) ;  /* 0x000000a000648947 */ /* 0x002fea0003800000 */
.L_x_187:
[----:B------:R-:W2:Y:S01]  /*22b0*/  LDS.128 R4, [R4+0x110] ;  /* 0x0001100004047984 */ /* 0x000ea20000000c00 */
[----:B------:R-:W-:Y:S01]  /*22c0*/  UISETP.GE.AND UP0, UPT, UR45, 0x1, UPT ;  /* 0x000000012d00788c */ /* 0x000fe2000bf06270 */
[----:B------:R-:W-:Y:S01]  /*22d0*/  @!PT LDS RZ, [RZ] ;  /* 0x00000000fffff984 */ /* 0x000fe20000000800 */
[----:B------:R-:W-:Y:S01]  /*22e0*/  @!PT LDS RZ, [RZ] ;  /* 0x00000000fffff984 */ /* 0x000fe20000000800 */
[----:B------:R-:W-:Y:S01]  /*22f0*/  @!PT LDS RZ, [RZ] ;  /* 0x00000000fffff984 */ /* 0x000fe20000000800 */
[----:B------:R-:W-:Y:S01]  /*2300*/  @!PT LDS RZ, [RZ] ;  /* 0x00000000fffff984 */ /* 0x000fe20000000800 */
[----:B------:R3:W-:Y:S06]  /*2310*/  MEMBAR.ALL.CTA ;  /* 0x0000000000007992 */ /* 0x0007ec0000008000 */
[----:B---3--:R-:W3:Y:S01]  /*2320*/  FENCE.VIEW.ASYNC.S ;  /* 0x00000000000073c6 */ /* 0x008ee20000000000 */
[----:B--2---:R-:W-:-:S13]  /*2330*/  LOP3.LUT P0, RZ, R6, 0x1, RZ, 0xc0, !PT ;  /* 0x0000000106ff7812 */ /* 0x004fda000780c0ff */
[----:B---3--:R-:W-:Y:S01]  /*2340*/  VOTEU.ANY UP1, P0 ;  /* 0x0000000000ff7886 */ /* 0x008fe20000020100 */
[----:B------:R-:W-:-:S13]  /*2350*/  PLOP3.LUT P0, PT, PT, PT, UP1, 0x80, 0x8 ;  /* 0x000000000008781c */ /* 0x000fda0003f0f018 */
[----:B-1----:R-:W-:Y:S02]  /*2360*/  @P0 LOP3.LUT R0, R5, 0xffff, RZ, 0xc0, !PT ;  /* 0x0000ffff05000812 */ /* 0x002fe400078ec0ff */
[----:B------:R-:W-:Y:S02]  /*2370*/  @P0 MOV R2, R4 ;  /* 0x0000000400020202 */ /* 0x000fe40000000f00 */
[----:B------:R-:W-:Y:S01]  /*2380*/  @P0 R2UR UR7, R0 ;  /* 0x00000000000702ca */ /* 0x000fe200000e0000 */
[----:B------:R-:W-:Y:S01]  /*2390*/  VIADD R0, R3, 0xb0 ;  /* 0x000000b003007836 */ /* 0x000fe20000000000 */
[----:B------:R-:W-:Y:S02]  /*23a0*/  @P0 SHF.R.U32.HI R4, RZ, 0x10, R5 ;  /* 0x00000010ff040819 */ /* 0x000fe40000011605 */
[----:B------:R-:W-:Y:S02]  /*23b0*/  @P0 R2UR UR8, R2 ;  /* 0x00000000020802ca */ /* 0x000fe400000e0000 */
[----:B------:R-:W-:-:S02]  /*23c0*/  PRMT R0, RZ, 0x654, R0 ;  /* 0x00000654ff007816 */ /* 0x000fc40000000000 */
[----:B------:R-:W-:Y:S02]  /*23d0*/  @P0 R2UR UR4, R4 ;  /* 0x00000000040402ca */ /* 0x000fe400000e0000 */
[----:B------:R1:W-:Y:S03]  /*23e0*/  SYNCS.ARRIVE.TRANS64.RED.A1T0 RZ, [R0+URZ], RZ ;  /* 0x000000ff00ff79a7 */ /* 0x0003e600081004ff */
[----:B------:R-:W-:-:S04]  /*23f0*/  @UP1 UMOV UR29, UR7 ;  /* 0x00000007001d1c82 */ /* 0x000fc80008000000 */
[----:B------:R-:W-:-:S04]  /*2400*/  @UP1 UMOV UR37, UR8 ;  /* 0x0000000800251c82 */ /* 0x000fc80008000000 */
[----:B------:R-:W-:Y:S01]  /*2410*/  @UP1 UMOV UR36, UR4 ;  /* 0x0000000400241c82 */ /* 0x000fe20008000000 */
[----:B------:R-:W-:Y:S05]  /*2420*/  BRA.U !UP0, `(.L_x_40) ;  /* 0x0000000108d47547 */ /* 0x000fea000b800000 */
[----:B------:R-:W2:Y:S01]  /*2430*/  LDCU.128 UR12, c[0x0][0xb10] ;  /* 0x00016200ff0c77ac */ /* 0x000ea20008000c00 */
[----:B------:R-:W3:Y:S01]  /*2440*/  LDCU UR30, c[0x0][0xb20] ;  /* 0x00016400ff1e77ac */ /* 0x000ee20008000800 */
[----:B------:R-:W4:Y:S01]  /*2450*/  LDCU UR20, c[0x0][0xb0c] ;  /* 0x00016180ff1477ac */ /* 0x000f220008000800 */
[----:B------:R-:W1:Y:S01]  /*2460*/  LDCU.64 UR10, c[0x0][0xb28] ;  /* 0x00016500ff0a77ac */ /* 0x000e620008000a00 */
[----:B------:R-:W-:Y:S02]  /*2470*/  UISETP.NE.AND UP3, UPT, UR45, 0x1, UPT ;  /* 0x000000012d00788c */ /* 0x000fe4000bf65270 */
[----:B--2---:R-:W-:Y:S02]  /*2480*/  UIMAD.WIDE.U32 UR16, UR38, UR15, URZ ;  /* 0x0000000f261072a5 */ /* 0x004fe4000f8e00ff */
[----:B------:R-:W-:Y:S02]  /*2490*/  UIMAD.WIDE.U32 UR8, UR39, UR12, URZ ;  /* 0x0000000c270872a5 */ /* 0x000fe4000f8e00ff */
[----:B------:R-:W-:-:S02]  /*24a0*/  UISETP.NE.AND UP0, UPT, UR14, 0x1, UPT ;  /* 0x000000010e00788c */ /* 0x000fc4000bf05270 */
[----:B------:R-:W-:Y:S01]  /*24b0*/  UIMAD.WIDE.U32 UR22, UR29, UR15, URZ ;  /* 0x0000000f1d1672a5 */ /* 0x000fe2000f8e00ff */
[----:B------:R-:W-:Y:S02]  /*24c0*/  UMOV UR16, UR17 ;  /* 0x0000001100107c82 */ /* 0x000fe40008000000 */
[----:B------:R-:W-:Y:S01]  /*24d0*/  UMOV UR8, UR9 ;  /* 0x0000000900087c82 */ /* 0x000fe20008000000 */
[----:B---3--:R-:W-:Y:S02]  /*24e0*/  USHF.R.U32.HI UR16, URZ, UR30, UR16 ;  /* 0x0000001eff107299 */ /* 0x008fe40008011610 */
[----:B----4-:R-:W-:Y:S02]  /*24f0*/  UISETP.NE.AND UP2, UPT, UR20, 0x1, UPT ;  /* 0x000000011400788c */ /* 0x010fe4000bf45270 */
[----:B------:R-:W-:Y:S02]  /*2500*/  USHF.R.U32.HI UR8, URZ, UR13, UR8 ;  /* 0x0000000dff087299 */ /* 0x000fe40008011608 */
[----:B------:R-:W-:-:S02]  /*2510*/  USEL UR7, UR38, UR16, !UP0 ;  /* 0x0000001026077287 */ /* 0x000fc4000c000000 */
[----:B------:R-:W-:Y:S02]  /*2520*/  USEL UR8, UR39, UR8, !UP2 ;  /* 0x0000000827087287 */ /* 0x000fe4000d000000 */
[----:B-1----:R-:W-:Y:S01]  /*2530*/  UIMAD.WIDE.U32 UR16, UR7, UR10, URZ ;  /* 0x0000000a071072a5 */ /* 0x002fe2000f8e00ff */
[----:B------:R-:W-:Y:S01]  /*2540*/  UMOV UR4, UR23 ;  /* 0x0000001700047c82 */ /* 0x000fe20008000000 */
[----:B------:R-:W-:Y:S02]  /*2550*/  UIMAD.WIDE.U32 UR18, UR37, UR12, URZ ;  /* 0x0000000c251272a5 */ /* 0x000fe4000f8e00ff */
[----:B------:R-:W-:-:S03]  /*2560*/  UIMAD.WIDE.U32 UR22, UR8, UR10, URZ ;  /* 0x0000000a081672a5 */ /* 0x000fc6000f8e00ff */
[----:B------:R-:W-:Y:S01]  /*2570*/  UMOV UR16, UR17 ;  /* 0x0000001100107c82 */ /* 0x000fe20008000000 */
[----:B------:R-:W-:Y:S02]  /*2580*/  USHF.R.U32.HI UR4, URZ, UR30, UR4 ;  /* 0x0000001eff047299 */ /* 0x000fe40008011604 */
[----:B------:R-:W-:Y:S01]  /*2590*/  @UP3 USHF.R.U32.HI UR7, URZ, UR11, UR16 ;  /* 0x0000000bff073299 */ /* 0x000fe20008011610 */
[----:B------:R-:W-:Y:S01]  /*25a0*/  UMOV UR18, UR19 ;  /* 0x0000001300127c82 */ /* 0x000fe20008000000 */
[----:B------:R-:W-:Y:S01]  /*25b0*/  UMOV UR22, UR23 ;  /* 0x0000001700167c82 */ /* 0x000fe20008000000 */
[----:B------:R-:W-:Y:S02]  /*25c0*/  USHF.R.U32.HI UR13, URZ, UR13, UR18 ;  /* 0x0000000dff0d7299 */ /* 0x000fe40008011612 */
[----:B------:R-:W-:Y:S02]  /*25d0*/  USEL UR4, UR29, UR4, !UP0 ;  /* 0x000000041d047287 */ /* 0x000fe4000c000000 */
[----:B------:R-:W-:-:S02]  /*25e0*/  @UP3 USHF.R.U32.HI UR8, URZ, UR11, UR22 ;  /* 0x0000000bff083299 */ /* 0x000fc40008011616 */
[----:B------:R-:W-:Y:S02]  /*25f0*/  UIMAD UR9, UR45, UR7, URZ ;  /* 0x000000072d0972a4 */ /* 0x000fe4000f8e02ff */
[----:B------:R-:W-:Y:S02]  /*2600*/  USEL UR7, UR37, UR13, !UP2 ;  /* 0x0000000d25077287 */ /* 0x000fe4000d000000 */
[----:B------:R-:W-:Y:S02]  /*2610*/  UIMAD UR12, UR45, UR8, URZ ;  /* 0x000000082d0c72a4 */ /* 0x000fe4000f8e02ff */
[----:B------:R-:W-:Y:S02]  /*2620*/  UISETP.GE.AND UP0, UPT, UR4, UR9, UPT ;  /* 0x000000090400728c */ /* 0x000fe4000bf06270 */
[----:B------:R-:W-:Y:S02]  /*2630*/  UIMAD.WIDE.U32 UR16, UR4, UR10, URZ ;  /* 0x0000000a041072a5 */ /* 0x000fe4000f8e00ff */
[----:B------:R-:W-:-:S02]  /*2640*/  UISETP.GE.OR UP0, UPT, UR7, UR12, UP0 ;  /* 0x0000000c0700728c */ /* 0x000fc40008706670 */
        /* <DEDUP_REMOVED lines=19> */
.L_x_40:
[----:B------:R-:W2:Y:S02]  /*2780*/  LDCU UR4, c[0x0][0xb30] ;  /* 0x00016600ff0477ac */ /* 0x000ea40008000800 */
[----:B--2---:R-:W-:-:S09]  /*2790*/  UISETP.NE.AND UP0, UPT, UR4, 0x1, UPT ;  /* 0x000000010400788c */ /* 0x004fd2000bf05270 */
[----:B------:R-:W-:Y:S05]  /*27a0*/  BRA.U UP0, `(.L_x_41) ;  /* 0x0000000100447547 */ /* 0x000fea000b800000 */
[----:B------:R-:W2:Y:S01]  /*27b0*/  LDCU.128 UR12, c[0x0][0xb10] ;  /* 0x00016200ff0c77ac */ /* 0x000ea20008000c00 */
[----:B------:R-:W3:Y:S01]  /*27c0*/  LDCU UR16, c[0x0][0xb0c] ;  /* 0x00016180ff1077ac */ /* 0x000ee20008000800 */
[----:B------:R-:W4:Y:S01]  /*27d0*/  LDCU UR17, c[0x0][0xb20] ;  /* 0x00016400ff1177ac */ /* 0x000f220008000800 */
[----:B--2---:R-:W-:Y:S02]  /*27e0*/  UIMAD.WIDE.U32 UR10, UR37, UR12, URZ ;  /* 0x0000000c250a72a5 */ /* 0x004fe4000f8e00ff */
[----:B------:R-:W-:Y:S02]  /*27f0*/  UIMAD.WIDE.U32 UR8, UR29, UR15, URZ ;  /* 0x0000000f1d0872a5 */ /* 0x000fe4000f8e00ff */
[----:B---3--:R-:W-:Y:S02]  /*2800*/  UISETP.NE.AND UP2, UPT, UR16, 0x1, UPT ;  /* 0x000000011000788c */ /* 0x008fe4000bf45270 */
[----:B------:R-:W-:Y:S01]  /*2810*/  UISETP.NE.AND UP0, UPT, UR14, 0x1, UPT ;  /* 0x000000010e00788c */ /* 0x000fe2000bf05270 */
[----:B------:R-:W-:-:S02]  /*2820*/  UMOV UR7, UR11 ;  /* 0x0000000b00077c82 */ /* 0x000fc40008000000 */
[----:B------:R-:W-:Y:S01]  /*2830*/  UMOV UR4, UR9 ;  /* 0x0000000900047c82 */ /* 0x000fe20008000000 */
[----:B------:R-:W-:Y:S02]  /*2840*/  USHF.R.U32.HI UR7, URZ, UR13, UR7 ;  /* 0x0000000dff077299 */ /* 0x000fe40008011607 */
[----:B----4-:R-:W-:Y:S02]  /*2850*/  USHF.R.U32.HI UR4, URZ, UR17, UR4 ;  /* 0x00000011ff047299 */ /* 0x010fe40008011604 */
[----:B------:R-:W-:Y:S02]  /*2860*/  USEL UR7, UR37, UR7, !UP2 ;  /* 0x0000000725077287 */ /* 0x000fe4000d000000 */
[----:B------:R-:W-:-:S04]  /*2870*/  USEL UR4, UR29, UR4, !UP0 ;  /* 0x000000041d047287 */ /* 0x000fc8000c000000 */
[----:B------:R-:W-:Y:S02]  /*2880*/  UIADD3 UR8, UPT, UPT, UR7, -UR4, URZ ;  /* 0x8000000407087290 */ /* 0x000fe4000fffe0ff */
[----:B------:R-:W-:Y:S02]  /*2890*/  UIADD3 UR4, UPT, UPT, -UR7, UR4, URZ ;  /* 0x0000000407047290 */ /* 0x000fe4000fffe1ff */
[----:B------:R-:W-:Y:S02]  /*28a0*/  UIMAD UR29, UR8, UR14, UR29 ;  /* 0x0000000e081d72a4 */ /* 0x000fe4000f8e021d */
[----:B------:R-:W-:-:S12]  /*28b0*/  UIMAD UR37, UR4, UR16, UR37 ;  /* 0x00000010042572a4 */ /* 0x000fd8000f8e0225 */
.L_x_41:
[----:B------:R-:W-:Y:S01]  /*28c0*/  VIADD R11, R11, 0x1 ;  /* 0x000000010b0b7836 */ /* 0x000fe20000000000 */
[----:B------:R-:W-:Y:S02]  /*28d0*/  R2UR UR7, R86 ;  /* 0x00000000560772ca */ /* 0x000fe400000e0000 */
[----:B------:R-:W-:Y:S02]  /*28e0*/  R2UR UR4, R85 ;  /* 0x00000000550472ca */ /* 0x000fe400000e0000 */
[C---:B------:R-:W-:Y:S02]  /*28f0*/  ISETP.NE.AND P0, PT, R11.reuse, 0x2, PT ;  /* 0x000000020b00780c */ /* 0x040fe40003f05270 */
[----:B------:R-:W-:Y:S02]  /*2900*/  PLOP3.LUT P1, PT, PT, PT, PT, 0x80, 0x8 ;  /* 0x000000000008781c */ /* 0x000fe40003f2f070 */
[----:B-1----:R-:W-:Y:S02]  /*2910*/  SEL R0, RZ, 0x1, P0 ;  /* 0x00000001ff007807 */ /* 0x002fe40000000000 */
[----:B------:R-:W-:-:S02]  /*2920*/  SEL R11, R11, RZ, P0 ;  /* 0x000000ff0b0b7207 */ /* 0x000fc40000000000 */
[----:B------:R-:W-:Y:S01]  /*2930*/  LOP3.LUT R10, R10, R0, RZ, 0x3c, !PT ;  /* 0x000000000a0a7212 */ /* 0x000fe200078e3cff */
[----:B------:R-:W-:Y:S02]  /*2940*/  UIADD3 UR31, UPT, UPT, UR37, UR7, URZ ;  /* 0x00000007251f7290 */ /* 0x000fe4000fffe0ff */
[----:B------:R-:W-:Y:S01]  /*2950*/  UIADD3 UR30, UPT, UPT, UR29, UR4, URZ ;  /* 0x000000041d1e7290 */ /* 0x000fe2000fffe0ff */
[----:B------:R-:W-:Y:S11]  /*2960*/  BRA.U UP1, `(.L_x_42) ;  /* 0xfffffff101207547 */ /* 0x000ff6000b83ffff */
[----:B------:R-:W-:Y:S01]  /*2970*/  UIADD3 UR7, UPT, UPT, UR6, 0x28, URZ ;  /* 0x0000002806077890 */ /* 0x000fe2000fffe0ff */
[----:B------:R-:W-:-:S03]  /*2980*/  SHF.L.U32 R2, R12, 0x1f, RZ ;  /* 0x0000001f0c027819 */ /* 0x000fc600000006ff */
[----:B------:R-:W-:-:S09]  /*2990*/  ULEA UR4, UR5, UR7, 0x3 ;  /* 0x0000000705047291 */ /* 0x000fd2000f8e18ff */
[----:B------:R-:W1:Y:S02]  /*29a0*/  SYNCS.PHASECHK.TRANS64.TRYWAIT P0, [UR4], R2 ;  /* 0x00000002ff0075a7 */ /* 0x000e640008001104 */
[----:B-1----:R-:W-:Y:S05]  /*29b0*/  @!P0 BRA `(.L_x_43) ;  /* 0x0000009800b48947 */ /* 0x002fea0003800000 */
.L_x_189:
[----:B------:R-:W-:-:S04]  /*29c0*/  UIADD3 UR4, UPT, UPT, UR5, 0x1, URZ ;  /* 0x0000000105047890 */ /* 0x000fc8000fffe0ff */
[----:B------:R-:W-:-:S04]  /*29d0*/  UISETP.NE.AND UP0, UPT, UR4, 0x5, UPT ;  /* 0x000000050400788c */ /* 0x000fc8000bf05270 */
[----:B------:R-:W-:Y:S02]  /*29e0*/  USEL UR6, URZ, 0x1, UP0 ;  /* 0x00000001ff067887 */ /* 0x000fe40008000000 */
[----:B------:R-:W-:-:S04]  /*29f0*/  USEL UR4, UR4, URZ, UP0 ;  /* 0x000000ff04047287 */ /* 0x000fc80008000000 */
[----:B------:R-:W-:Y:S01]  /*2a00*/  ULEA UR5, UR4, UR7, 0x3 ;  /* 0x0000000704057291 */ /* 0x000fe2000f8e18ff */
[----:B-1----:R-:W-:-:S04]  /*2a10*/  LOP3.LUT R2, R12, UR6, RZ, 0x3c, !PT ;  /* 0x000000060c027c12 */ /* 0x002fc8000f8e3cff */
[----:B------:R-:W-:-:S04]  /*2a20*/  SHF.L.U32 R3, R2, 0x1f, RZ ;  /* 0x0000001f02037819 */ /* 0x000fc800000006ff */
[----:B------:R-:W1:Y:S02]  /*2a30*/  SYNCS.PHASECHK.TRANS64.TRYWAIT P0, [UR5], R3 ;  /* 0x00000003ff0075a7 */ /* 0x000e640008001105 */
[----:B-1----:R-:W-:Y:S05]  /*2a40*/  @!P0 BRA `(.L_x_44) ;  /* 0x0000009800a88947 */ /* 0x002fea0003800000 */
.L_x_191:
[----:B------:R-:W-:-:S04]  /*2a50*/  UIADD3 UR4, UPT, UPT, UR4, 0x1, URZ ;  /* 0x0000000104047890 */ /* 0x000fc8000fffe0ff */
[----:B------:R-:W-:-:S04]  /*2a60*/  UISETP.NE.AND UP0, UPT, UR4, 0x5, UPT ;  /* 0x000000050400788c */ /* 0x000fc8000bf05270 */
[----:B------:R-:W-:Y:S02]  /*2a70*/  USEL UR6, URZ, 0x1, UP0 ;  /* 0x00000001ff067887 */ /* 0x000fe40008000000 */
[----:B------:R-:W-:-:S04]  /*2a80*/  USEL UR4, UR4, URZ, UP0 ;  /* 0x000000ff04047287 */ /* 0x000fc80008000000 */
[----:B------:R-:W-:Y:S01]  /*2a90*/  ULEA UR5, UR4, UR7, 0x3 ;  /* 0x0000000704057291 */ /* 0x000fe2000f8e18ff */
[----:B------:R-:W-:-:S04]  /*2aa0*/  LOP3.LUT R2, R2, UR6, RZ, 0x3c, !PT ;  /* 0x0000000602027c12 */ /* 0x000fc8000f8e3cff */
[----:B-1----:R-:W-:-:S04]  /*2ab0*/  SHF.L.U32 R3, R2, 0x1f, RZ ;  /* 0x0000001f02037819 */ /* 0x002fc800000006ff */
[----:B------:R-:W1:Y:S02]  /*2ac0*/  SYNCS.PHASECHK.TRANS64.TRYWAIT P0, [UR5], R3 ;  /* 0x00000003ff0075a7 */ /* 0x000e640008001105 */
[----:B-1----:R-:W-:Y:S05]  /*2ad0*/  @!P0 BRA `(.L_x_45) ;  /* 0x00000098009c8947 */ /* 0x002fea0003800000 */
.L_x_193:
        /* <DEDUP_REMOVED lines=9> */
.L_x_195:
[----:B------:R-:W-:-:S04]  /*2b70*/  UIADD3 UR4, UPT, UPT, UR4, 0x1, URZ ;  /* 0x0000000104047890 */ /* 0x000fc8000fffe0ff */
[----:B------:R-:W-:-:S04]  /*2b80*/  UISETP.NE.AND UP0, UPT, UR4, 0x5, UPT ;  /* 0x000000050400788c */ /* 0x000fc8000bf05270 */
[----:B------:R-:W-:Y:S02]  /*2b90*/  USEL UR5, URZ, 0x1, UP0 ;  /* 0x00000001ff057887 */ /* 0x000fe40008000000 */
[----:B------:R-:W-:-:S04]  /*2ba0*/  USEL UR4, UR4, URZ, UP0 ;  /* 0x000000ff04047287 */ /* 0x000fc80008000000 */
[----:B------:R-:W-:Y:S01]  /*2bb0*/  ULEA UR4, UR4, UR7, 0x3 ;  /* 0x0000000704047291 */ /* 0x000fe2000f8e18ff */
[----:B------:R-:W-:-:S04]  /*2bc0*/  LOP3.LUT R2, R2, UR5, RZ, 0x3c, !PT ;  /* 0x0000000502027c12 */ /* 0x000fc8000f8e3cff */
[----:B------:R-:W-:Y:S01]  /*2bd0*/  SHF.L.U32 R2, R2, 0x1f, RZ ;  /* 0x0000001f02027819 */ /* 0x000fe200000006ff */
[----:B-1----:R-:W-:-:S07]  /*2be0*/  IMAD.U32 R0, RZ, RZ, UR4 ;  /* 0x00000004ff007e24 */ /* 0x002fce000f8e00ff */
.L_x_47:
[----:B-1----:R1:W2:Y:S02]  /*2bf0*/  SYNCS.PHASECHK.TRANS64.TRYWAIT P0, [R0+URZ], R2 ;  /* 0x00000002000075a7 */ /* 0x0022a400080011ff */
[----:B--2---:R-:W-:Y:S05]  /*2c00*/  @!P0 NANOSLEEP.SYNCS 0x989680 ;  /* 0x009896800000895d */ /* 0x004fea0003900000 */
[----:B------:R-:W2:Y:S02]  /*2c10*/  @!P0 SYNCS.PHASECHK.TRANS64 P0, [R0+URZ], R2 ;  /* 0x00000002000085a7 */ /* 0x000ea400080010ff */
[----:B--2---:R-:W-:Y:S05]  /*2c20*/  @P0 EXIT ;  /* 0x000000000000094d */ /* 0x004fea0003800000 */
[----:B------:R-:W-:Y:S05]  /*2c30*/  BRA `(.L_x_47) ;  /* 0xfffffffc00ec7947 */ /* 0x000fea000383ffff */
.L_x_22:
[----:B------:R-:W-:-:S04]  /*2c40*/  UISETP.NE.AND UP0, UPT, UR52, URZ, UPT ;  /* 0x000000ff3400728c */ /* 0x000fc8000bf05270 */
[----:B------:R-:W-:-:S09]  /*2c50*/  UISETP.NE.OR UP0, UPT, UR18, 0x1, UP0 ;  /* 0x000000011200788c */ /* 0x000fd20008705670 */
[----:B------:R-:W-:Y:S05]  /*2c60*/  BRA.U UP0, `(.L_x_48) ;  /* 0x0000000500487547 */ /* 0x000fea000b800000 */
[----:B------:R-:W-:Y:S01]  /*2c70*/  ISETP.GE.U32.AND P2, PT, R3, 0x8, PT ;  /* 0x000000080300780c */ /* 0x000fe20003f46070 */
[----:B------:R-:W-:Y:S01]  /*2c80*/  IMAD.MOV.U32 R12, RZ, RZ, 0x1 ;  /* 0x00000001ff0c7424 */ /* 0x000fe200078e00ff */
[----:B------:R-:W-:Y:S02]  /*2c90*/  CS2R R10, SRZ ;  /* 0x00000000000a7805 */ /* 0x000fe4000001ff00 */
[----:B------:R-:W-:Y:S01]  /*2ca0*/  CS2R R8, SRZ ;  /* 0x0000000000087805 */ /* 0x000fe2000001ff00 */
[----:B------:R-:W-:Y:S01]  /*2cb0*/  UMOV UR6, 0x400 ;  /* 0x0000040000067882 */ /* 0x000fe20000000000 */
[----:B------:R-:W-:Y:S01]  /*2cc0*/  UMOV UR5, URZ ;  /* 0x000000ff00057c82 */ /* 0x000fe20008000000 */
[----:B------:R-:W-:-:S12]  /*2cd0*/  ULEA UR6, UR52, UR6, 0x18 ;  /* 0x0000000634067291 */ /* 0x000fd8000f8ec0ff */
.L_x_52:
[----:B------:R-:W-:Y:S02]  /*2ce0*/  LEA R0, R8, UR6, 0x3 ;  /* 0x0000000608007c11 */ /* 0x000fe4000f8e18ff */
[----:B------:R-:W-:-:S03]  /*2cf0*/  SHF.L.U32 R4, R9, 0x1f, RZ ;  /* 0x0000001f09047819 */ /* 0x000fc600000006ff */
[----:B------:R-:W-:Y:S01]  /*2d00*/  VIADD R5, R0, 0xf0 ;  /* 0x000000f000057836 */ /* 0x000fe20000000000 */
[----:B------:R-:W2:Y:S02]  /*2d10*/  SYNCS.PHASECHK.TRANS64.TRYWAIT P0, [R0+URZ+0xe0], R4 ;  /* 0x0000e004000075a7 */ /* 0x000ea400080011ff */
[----:B--2---:R-:W-:Y:S05]  /*2d20*/  @!P0 BRA `(.L_x_49) ;  /* 0x0000009800388947 */ /* 0x004fea0003800000 */
.L_x_196:
[----:B------:R-:W-:Y:S01]  /*2d30*/  ULEA UR4, UR5, UR6, 0x3 ;  /* 0x0000000605047291 */ /* 0x000fe2000f8e18ff */
[----:B--2---:R-:W-:Y:S01]  /*2d40*/  PRMT R0, RZ, 0x654, R5 ;  /* 0x00000654ff007816 */ /* 0x004fe20000000005 */
[----:B------:R-:W-:Y:S01]  /*2d50*/  @!P2 IMAD.MOV.U32 R4, RZ, RZ, 0x10 ;  /* 0x00000010ff04a424 */ /* 0x000fe200078e00ff */
[----:B------:R-:W-:Y:S01]  /*2d60*/  SHF.L.U32 R5, R12, 0x1f, RZ ;  /* 0x0000001f0c057819 */ /* 0x000fe200000006ff */
[----:B------:R-:W-:Y:S01]  /*2d70*/  UIADD3 UR7, UPT, UPT, UR4, 0xa0, URZ ;  /* 0x000000a004077890 */ /* 0x000fe2000fffe0ff */
[----:B------:R2:W-:Y:S05]  /*2d80*/  SYNCS.ARRIVE.TRANS64.RED.A1T0 RZ, [R0+URZ], RZ ;  /* 0x000000ff00ff79a7 */ /* 0x0005ea00081004ff */
[----:B------:R-:W-:Y:S01]  /*2d90*/  IMAD.U32 R6, RZ, RZ, UR7 ;  /* 0x00000007ff067e24 */ /* 0x000fe2000f8e00ff */
[----:B------:R-:W3:Y:S04]  /*2da0*/  SYNCS.PHASECHK.TRANS64.TRYWAIT P0, [UR4+0xb0], R5 ;  /* 0x0000b005ff0075a7 */ /* 0x000ee80008001104 */
[----:B------:R-:W-:Y:S01]  /*2db0*/  PRMT R6, R3, 0x654, R6 ;  /* 0x0000065403067816 */ /* 0x000fe20000000006 */
[----:B--23--:R-:W-:Y:S06]  /*2dc0*/  @!P0 BRA `(.L_x_50) ;  /* 0x0000009800248947 */ /* 0x00cfec0003800000 */
.L_x_198:
[----:B------:R-:W-:Y:S01]  /*2dd0*/  ULEA UR8, UR5, UR6, 0x4 ;  /* 0x0000000605087291 */ /* 0x000fe2000f8e20ff */
[----:B------:R-:W-:Y:S01]  /*2de0*/  SEL R2, R6, R2, !P2 ;  /* 0x0000000206027207 */ /* 0x000fe20005000000 */
[----:B------:R-:W-:Y:S01]  /*2df0*/  UIADD3 UR9, UPT, UPT, UR4, 0xa0, URZ ;  /* 0x000000a004097890 */ /* 0x000fe2000fffe0ff */
[----:B--2---:R-:W-:Y:S01]  /*2e00*/  LEA R0, R11, UR6, 0x3 ;  /* 0x000000060b007c11 */ /* 0x004fe2000f8e18ff */
[----:B------:R-:W-:Y:S01]  /*2e10*/  UIADD3 UR8, UPT, UPT, UR8, 0x110, URZ ;  /* 0x0000011008087890 */ /* 0x000fe2000fffe0ff */
[----:B------:R2:W-:Y:S01]  /*2e20*/  @!P2 SYNCS.ARRIVE.TRANS64.RED RZ, [R2+URZ], R4 ;  /* 0x0000000402ffa9a7 */ /* 0x0005e200080004ff */
[----:B------:R-:W-:Y:S01]  /*2e30*/  UIADD3 UR4, UPT, UPT, UR5, 0x1, URZ ;  /* 0x0000000105047890 */ /* 0x000fe2000fffe0ff */
[----:B------:R-:W-:-:S03]  /*2e40*/  VIADD R8, R8, 0x1 ;  /* 0x0000000108087836 */ /* 0x000fc60000000000 */
[----:B------:R-:W-:Y:S02]  /*2e50*/  UISETP.NE.AND UP0, UPT, UR4, 0x2, UPT ;  /* 0x000000020400788c */ /* 0x000fe4000bf05270 */
[----:B------:R-:W-:Y:S01]  /*2e60*/  ISETP.NE.AND P0, PT, R8, 0x2, PT ;  /* 0x000000020800780c */ /* 0x000fe20003f05270 */
[----:B------:R-:W-:Y:S06]  /*2e70*/  UGETNEXTWORKID.BROADCAST [UR8], [UR9] ;  /* 0x00000000080073ca */ /* 0x000fec0008000100 */
[----:B------:R-:W-:Y:S02]  /*2e80*/  USEL UR7, URZ, 0x1, UP0 ;  /* 0x00000001ff077887 */ /* 0x000fe40008000000 */
[----:B------:R-:W-:-:S04]  /*2e90*/  USEL UR5, UR4, URZ, UP0 ;  /* 0x000000ff04057287 */ /* 0x000fc80008000000 */
[----:B------:R-:W-:Y:S02]  /*2ea0*/  LOP3.LUT R12, R12, UR7, RZ, 0x3c, !PT ;  /* 0x000000070c0c7c12 */ /* 0x000fe4000f8e3cff */
[----:B--2---:R-:W-:-:S04]  /*2eb0*/  SHF.L.U32 R4, R10, 0x1f, RZ ;  /* 0x0000001f0a047819 */ /* 0x004fc800000006ff */
[----:B------:R-:W2:Y:S02]  /*2ec0*/  SYNCS.PHASECHK.TRANS64.TRYWAIT P1, [R0+URZ+0xa0], R4 ;  /* 0x0000a004000075a7 */ /* 0x000ea400080211ff */
[----:B--2---:R-:W-:Y:S05]  /*2ed0*/  @!P1 BRA `(.L_x_51) ;  /* 0x0000009400f89947 */ /* 0x004fea0003800000 */
.L_x_199:
[C---:B--2---:R-:W-:Y:S01]  /*2ee0*/  LEA R4, R11.reuse, UR6, 0x4 ;  /* 0x000000060b047c11 */ /* 0x044fe2000f8e20ff */
[----:B------:R-:W-:Y:S01]  /*2ef0*/  VIADD R0, R0, 0xb0 ;  /* 0x000000b000007836 */ /* 0x000fe20000000000 */
[----:B------:R-:W-:Y:S01]  /*2f00*/  SEL R8, R8, RZ, P0 ;  /* 0x000000ff08087207 */ /* 0x000fe20000000000 */
[----:B------:R-:W-:-:S03]  /*2f10*/  VIADD R11, R11, 0x1 ;  /* 0x000000010b0b7836 */ /* 0x000fc60000000000 */
[----:B------:R-:W2:Y:S01]  /*2f20*/  LDS.128 R4, [R4+0x110] ;  /* 0x0001100004047984 */ /* 0x000ea20000000c00 */
[----:B------:R-:W-:Y:S02]  /*2f30*/  PRMT R0, RZ, 0x654, R0 ;  /* 0x00000654ff007816 */ /* 0x000fe40000000000 */
[C---:B------:R-:W-:Y:S01]  /*2f40*/  ISETP.NE.AND P1, PT, R11.reuse, 0x2, PT ;  /* 0x000000020b00780c */ /* 0x040fe20003f25270 */
[----:B------:R-:W-:Y:S01]  /*2f50*/  @!PT LDS RZ, [RZ] ;  /* 0x00000000fffff984 */ /* 0x000fe20000000800 */
[----:B------:R-:W-:Y:S01]  /*2f60*/  @!PT LDS RZ, [RZ] ;  /* 0x00000000fffff984 */ /* 0x000fe20000000800 */
[----:B------:R-:W-:Y:S01]  /*2f70*/  @!PT LDS RZ, [RZ] ;  /* 0x00000000fffff984 */ /* 0x000fe20000000800 */
[----:B------:R-:W-:Y:S01]  /*2f80*/  @!PT LDS RZ, [RZ] ;  /* 0x00000000fffff984 */ /* 0x000fe20000000800 */
[----:B------:R3:W-:Y:S06]  /*2f90*/  MEMBAR.ALL.CTA ;  /* 0x0000000000007992 */ /* 0x0007ec0000008000 */
[----:B---3--:R-:W3:Y:S01]  /*2fa0*/  FENCE.VIEW.ASYNC.S ;  /* 0x00000000000073c6 */ /* 0x008ee20000000000 */
[----:B------:R-:W-:Y:S01]  /*2fb0*/  SEL R11, R11, RZ, P1 ;  /* 0x000000ff0b0b7207 */ /* 0x000fe20000800000 */
[----:B---3--:R3:W-:Y:S01]  /*2fc0*/  SYNCS.ARRIVE.TRANS64.RED.A1T0 RZ, [R0+URZ], RZ ;  /* 0x000000ff00ff79a7 */ /* 0x0087e200081004ff */
[----:B--2---:R-:W-:-:S02]  /*2fd0*/  LOP3.LUT P3, RZ, R6, 0x1, RZ, 0xc0, !PT ;  /* 0x0000000106ff7812 */ /* 0x004fc4000786c0ff */
[----:B------:R-:W-:-:S04]  /*2fe0*/  SEL R4, RZ, 0x1, P1 ;  /* 0x00000001ff047807 */ /* 0x000fc80000800000 */
[----:B------:R-:W-:Y:S02]  /*2ff0*/  LOP3.LUT R10, R10, R4, RZ, 0x3c, !PT ;  /* 0x000000040a0a7212 */ /* 0x000fe400078e3cff */
[----:B---3--:R-:W-:-:S04]  /*3000*/  SEL R0, RZ, 0x1, P0 ;  /* 0x00000001ff007807 */ /* 0x008fc80000000000 */
[----:B------:R-:W-:Y:S01]  /*3010*/  LOP3.LUT R9, R9, R0, RZ, 0x3c, !PT ;  /* 0x0000000009097212 */ /* 0x000fe200078e3cff */
[----:B------:R-:W-:Y:S06]  /*3020*/  @P3 BRA `(.L_x_52) ;  /* 0xfffffffc002c3947 */ /* 0x000fec000383ffff */
[----:B------:R-:W-:Y:S01]  /*3030*/  ULEA UR4, UR5, UR6, 0x3 ;  /* 0x0000000605047291 */ /* 0x000fe2000f8e18ff */
[----:B------:R-:W-:-:S08]  /*3040*/  SHF.L.U32 R2, R12, 0x1f, RZ ;  /* 0x0000001f0c027819 */ /* 0x000fd000000006ff */
[----:B------:R-:W2:Y:S02]  /*3050*/  SYNCS.PHASECHK.TRANS64 P0, [UR4+0xb0], R2 ;  /* 0x0000b002ff0075a7 */ /* 0x000ea40008001004 */
[----:B--2---:R-:W-:Y:S05]  /*3060*/  @P0 BRA `(.L_x_53) ;  /* 0x0000000000080947 */ /* 0x004fea0003800000 */
[----:B------:R-:W2:Y:S02]  /*3070*/  SYNCS.PHASECHK.TRANS64.TRYWAIT P0, [UR4+0xb0], R2 ;  /* 0x0000b002ff0075a7 */ /* 0x000ea40008001104 */
[----:B--2---:R-:W-:Y:S05]  /*3080*/  @!P0 BRA `(.L_x_54) ;  /* 0x0000009400a08947 */ /* 0x004fea0003800000 */
.L_x_53:
[----:B------:R-:W-:-:S04]  /*3090*/  UIADD3 UR7, UPT, UPT, UR5, 0x1, URZ ;  /* 0x0000000105077890 */ /* 0x000fc8000fffe0ff */
[----:B------:R-:W-:-:S04]  /*30a0*/  UISETP.NE.AND UP0, UPT, UR7, 0x2, UPT ;  /* 0x000000020700788c */ /* 0x000fc8000bf05270 */
[----:B------:R-:W-:Y:S02]  /*30b0*/  USEL UR8, URZ, 0x1, UP0 ;  /* 0x00000001ff087887 */ /* 0x000fe40008000000 */
[----:B------:R-:W-:-:S04]  /*30c0*/  USEL UR7, UR7, URZ, UP0 ;  /* 0x000000ff07077287 */ /* 0x000fc80008000000 */
[----:B------:R-:W-:Y:S01]  /*30d0*/  ULEA UR7, UR7, UR6, 0x3 ;  /* 0x0000000607077291 */ /* 0x000fe2000f8e18ff */
[----:B--2---:R-:W-:-:S04]  /*30e0*/  LOP3.LUT R2, R12, UR8, RZ, 0x3c, !PT ;  /* 0x000000080c027c12 */ /* 0x004fc8000f8e3cff */
[----:B------:R-:W-:-:S04]  /*30f0*/  SHF.L.U32 R0, R2, 0x1f, RZ ;  /* 0x0000001f02007819 */ /* 0x000fc800000006ff */
[----:B------:R-:W2:Y:S02]  /*3100*/  SYNCS.PHASECHK.TRANS64 P0, [UR7+0xb0], R0 ;  /* 0x0000b000ff0075a7 */ /* 0x000ea40008001007 */
[----:B-12---:R-:W-:Y:S05]  /*3110*/  @P0 EXIT ;  /* 0x000000000000094d */ /* 0x006fea0003800000 */
[----:B------:R-:W-:Y:S02]  /*3120*/  SHF.L.U32 R2, R2, 0x1f, RZ ;  /* 0x0000001f02027819 */ /* 0x000fe400000006ff */
[----:B------:R-:W-:-:S07]  /*3130*/  MOV R0, UR7 ;  /* 0x0000000700007c02 */ /* 0x000fce0008000f00 */
.L_x_55:
[----:B-1----:R1:W2:Y:S02]  /*3140*/  SYNCS.PHASECHK.TRANS64.TRYWAIT P0, [R0+URZ+0xb0], R2 ;  /* 0x0000b002000075a7 */ /* 0x0022a400080011ff */
[----:B--2---:R-:W-:Y:S05]  /*3150*/  @!P0 NANOSLEEP.SYNCS 0x989680 ;  /* 0x009896800000895d */ /* 0x004fea0003900000 */
[----:B------:R-:W2:Y:S02]  /*3160*/  @!P0 SYNCS.PHASECHK.TRANS64 P0, [R0+URZ+0xb0], R2 ;  /* 0x0000b002000085a7 */ /* 0x000ea400080010ff */
[----:B--2---:R-:W-:Y:S05]  /*3170*/  @P0 EXIT ;  /* 0x000000000000094d */ /* 0x004fea0003800000 */
[----:B------:R-:W-:Y:S05]  /*3180*/  BRA `(.L_x_55) ;  /* 0xfffffffc00ec7947 */ /* 0x000fea000383ffff */
.L_x_48:
[----:B------:R-:W-:Y:S05]  /*3190*/  BRA.U UP5, `(.L_x_56) ;  /* 0x0000001105907547 */ /* 0x000fea000b800000 */
[----:B------:R-:W-:Y:S01]  /*31a0*/  UMOV UR4, 0x40 ;  /* 0x0000004000047882 */ /* 0x000fe20000000000 */
[----:B------:R-:W-:Y:S01]  /*31b0*/  NOP ;  /* 0x0000000000007918 */ /* 0x000fe20000000000 */
[----:B------:R-:W-:Y:S01]  /*31c0*/  ULEA UR5, UR52, UR4, 0x18 ;  /* 0x0000000434057291 */ /* 0x000fe2000f8ec0ff */
[----:B------:R-:W-:Y:S02]  /*31d0*/  UMOV UR6, 0x400 ;  /* 0x0000040000067882 */ /* 0x000fe40000000000 */
[----:B------:R-:W-:-:S06]  /*31e0*/  ULEA UR6, UR52, UR6, 0x18 ;  /* 0x0000000634067291 */ /* 0x000fcc000f8ec0ff */
[----:B------:R-:W2:Y:S02]  /*31f0*/  LDS.U8 R3, [UR5+0x1c] ;  /* 0x00001c05ff037984 */ /* 0x000ea40008000000 */
[----:B--2---:R-:W-:-:S13]  /*3200*/  ISETP.NE.AND P0, PT, R3, RZ, PT ;  /* 0x000000ff0300720c */ /* 0x004fda0003f05270 */
[----:B------:R-:W-:Y:S05]  /*3210*/  @P0 BRA `(.L_x_57) ;  /* 0x0000000400080947 */ /* 0x000fea0003800000 */
[----:B------:R-:W-:Y:S02]  /*3220*/  UISETP.NE.U32.AND UP1, UPT, UR47, 0x1, UPT ;  /* 0x000000012f00788c */ /* 0x000fe4000bf25070 */
[----:B------:R-:W-:-:S07]  /*3230*/  UIADD3 UR7, UPT, UPT, UR5, 0x8, URZ ;  /* 0x0000000805077890 */ /* 0x000fce000fffe0ff */
[----:B------:R-:W-:Y:S05]  /*3240*/  BRA.U !UP1, `(.L_x_58) ;  /* 0x00000001099c7547 */ /* 0x000fea000b800000 */
[----:B------:R-:W-:Y:S01]  /*3250*/  ELECT P0, URZ, PT ;  /* 0x0000000000ff782f */ /* 0x000fe20003800000 */
[----:B------:R-:W-:-:S12]  /*3260*/  BSSY B0, `(.L_x_58) ;  /* 0x0000025000007945 */ /* 0x000fd80003800000 */
[----:B------:R-:W-:Y:S05]  /*3270*/  @!P0 BRA `(.L_x_59) ;  /* 0x00000000008c8947 */ /* 0x000fea0003800000 */
[----:B------:R-:W-:-:S05]  /*3280*/  UMOV UR4, 0x10 ;  /* 0x0000001000047882 */ /* 0x000fca0000000000 */
[----:B------:R-:W-:Y:S04]  /*3290*/  DEPBAR.LE SB2, 0x36 ;  /* 0x0000ad800000791a */ /* 0x000fe80000000000 */
[----:B------:R-:W2:Y:S02]  /*32a0*/  UTCATOMSWS.2CTA.FIND_AND_SET.ALIGN UP0, UR4, UR4 ;  /* 0x00000004000475e3 */ /* 0x000ea40008200800 */
[----:B--2---:R-:W-:Y:S01]  /*32b0*/  MOV R10, UR4 ;  /* 0x00000004000a7c02 */ /* 0x004fe20008000f00 */
[----:B------:R-:W-:Y:S06]  /*32c0*/  BRA.U UP0, `(.L_x_60) ;  /* 0x0000000100187547 */ /* 0x000fec000b800000 */
.L_x_61:
[----:B------:R-:W-:Y:S05]  /*32d0*/  NANOSLEEP 0x64 ;  /* 0x000000640000795d */ /* 0x000fea0003800000 */
[----:B------:R-:W-:-:S05]  /*32e0*/  UMOV UR4, 0x10 ;  /* 0x0000001000047882 */ /* 0x000fca0000000000 */
[----:B------:R-:W-:Y:S04]  /*32f0*/  DEPBAR.LE SB2, 0x36 ;  /* 0x0000ad800000791a */ /* 0x000fe80000000000 */
[----:B------:R-:W2:Y:S02]  /*3300*/  UTCATOMSWS.2CTA.FIND_AND_SET.ALIGN UP0, UR4, UR4 ;  /* 0x00000004000475e3 */ /* 0x000ea40008200800 */
[----:B--2---:R-:W-:Y:S01]  /*3310*/  MOV R10, UR4 ;  /* 0x00000004000a7c02 */ /* 0x004fe20008000f00 */
[----:B------:R-:W-:Y:S05]  /*3320*/  BRA.U !UP0, `(.L_x_61) ;  /* 0xfffffffd08e87547 */ /* 0x000fea000b83ffff */
.L_x_60:
[----:B------:R-:W2:Y:S01]  /*3330*/  LDS R6, [UR5+0x10] ;  /* 0x00001005ff067984 */ /* 0x000ea20008000800 */
[----:B------:R-:W-:Y:S01]  /*3340*/  IMAD.U32 R3, RZ, RZ, UR6 ;  /* 0x00000006ff037e24 */ /* 0x000fe2000f8e00ff */
[----:B------:R-:W-:-:S03]  /*3350*/  MOV R4, UR48 ;  /* 0x0000003000047c02 */ /* 0x000fc60008000f00 */
[----:B------:R-:W-:Y:S01]  /*3360*/  VIADD R3, R3, 0x130 ;  /* 0x0000013003037836 */ /* 0x000fe20000000000 */
[----:B--2---:R-:W-:-:S04]  /*3370*/  SHF.L.U32 R6, R6, 0x1f, RZ ;  /* 0x0000001f06067819 */ /* 0x004fc800000006ff */
[----:B------:R-:W2:Y:S02]  /*3380*/  SYNCS.PHASECHK.TRANS64.TRYWAIT P0, [UR5+0x8], R6 ;  /* 0x00000806ff0075a7 */ /* 0x000ea40008001105 */
[----:B--2---:R-:W-:Y:S05]  /*3390*/  @P0 BRA `(.L_x_62) ;  /* 0x0000000000080947 */ /* 0x004fea0003800000 */
[----:B------:R-:W2:Y:S02]  /*33a0*/  SYNCS.PHASECHK.TRANS64.TRYWAIT P0, [UR5+0x8], R6 ;  /* 0x00000806ff0075a7 */ /* 0x000ea40008001105 */
[----:B--2---:R-:W-:Y:S05]  /*33b0*/  @!P0 BRA `(.L_x_63) ;  /* 0x0000009000ec8947 */ /* 0x004fea0003800000 */
.L_x_62:
[----:B------:R-:W-:Y:S01]  /*33c0*/  PRMT R4, R4, 0x654, R3 ;  /* 0x0000065404047816 */ /* 0x000fe20000000003 */
[----:B------:R-:W-:Y:S01]  /*33d0*/  HFMA2 R3, -RZ, RZ, 0, 5.9604644775390625e-08 ;  /* 0x00000001ff037431 */ /* 0x000fe200000001ff */
[----:B------:R-:W-:Y:S01]  /*33e0*/  UPRMT UR4, UR48, 0x654, UR7 ;  /* 0x0000065430047896 */ /* 0x000fe20008000007 */
[----:B------:R-:W-:Y:S02]  /*33f0*/  IMAD.MOV.U32 R8, RZ, RZ, 0xffff ;  /* 0x0000ffffff087424 */ /* 0x000fe400078e00ff */
[----:B--2---:R-:W-:Y:S02]  /*3400*/  IMAD.MOV.U32 R6, RZ, RZ, 0x4 ;  /* 0x00000004ff067424 */ /* 0x004fe400078e00ff */
[----:B------:R-:W-:Y:S01]  /*3410*/  IMAD.SHL.U32 R9, R10, 0x20, RZ ;  /* 0x000000200a097824 */ /* 0x000fe200078e00ff */
[----:B------:R-:W-:Y:S02]  /*3420*/  MOV R5, UR4 ;  /* 0x0000000400057c02 */ /* 0x000fe40008000f00 */
[-C--:B------:R-:W-:Y:S01]  /*3430*/  SHF.L.U32 R8, R8, R10.reuse, RZ ;  /* 0x0000000a08087219 */ /* 0x080fe200000006ff */
[----:B------:R2:W-:Y:S01]  /*3440*/  SYNCS.ARRIVE.TRANS64.RED RZ, [UR4], R6 ;  /* 0x00000006ffff79a7 */ /* 0x0005e20008000404 */
[----:B------:R-:W-:Y:S01]  /*3450*/  SHF.L.U32 R7, R3, R10, RZ ;  /* 0x0000000a03077219 */ /* 0x000fe200000006ff */
[----:B------:R2:W-:Y:S04]  /*3460*/  STS [UR6+0x130], R9 ;  /* 0x00013009ff007988 */ /* 0x0005e80008000806 */
[----:B------:R2:W-:Y:S04]  /*3470*/  STAS [R4.64], R10 ;  /* 0x0000000a04007dbd */ /* 0x0005e8000c0008ff */
[----:B------:R2:W-:Y:S04]  /*3480*/  ATOMS.OR RZ, [UR5+0x14], R8 ;  /* 0x00001408ffff798c */ /* 0x0005e8000b000005 */
[----:B------:R2:W-:Y:S04]  /*3490*/  ATOMS.OR RZ, [UR5+0x18], R7 ;  /* 0x00001807ffff798c */ /* 0x0005e8000b000005 */
[----:B------:R2:W-:Y:S02]  /*34a0*/  ATOMS.XOR RZ, [UR5+0x10], R3 ;  /* 0x00001003ffff798c */ /* 0x0005e4000b800005 */
.L_x_59:
[----:B-1----:R-:W-:Y:S05]  /*34b0*/  BSYNC B0 ;  /* 0x0000000000007941 */ /* 0x002fea0003800000 */
.L_x_58:
[----:B------:R-:W-:Y:S05]  /*34c0*/  BRA.U UP1, `(.L_x_64) ;  /* 0x00000001016c7547 */ /* 0x000fea000b800000 */
[----:B------:R-:W-:-:S03]  /*34d0*/  UMOV UR4, 0xffffffff ;  /* 0xffffffff00047882 */ /* 0x000fc60000000000 */
[----:B------:R-:W-:Y:S05]  /*34e0*/  BRA.DIV UR4, `(.L_x_65) ;  /* 0x0000009204b87947 */ /* 0x000fea000b800000 */
[----:B------:R-:W-:-:S13]  /*34f0*/  ELECT P6, URZ, PT ;  /* 0x0000000000ff782f */ /* 0x000fda00038c0000 */
.L_x_203:
[----:B------:R-:W-:Y:S05]  /*3500*/  @!P6 BRA `(.L_x_64) ;  /* 0x00000000005ce947 */ /* 0x000fea0003800000 */
[----:B--2---:R-:W2:Y:S02]  /*3510*/  LDS R4, [UR5+0x10] ;  /* 0x00001005ff047984 */ /* 0x004ea40008000800 */
[----:B--2---:R-:W-:-:S04]  /*3520*/  SHF.L.U32 R4, R4, 0x1f, RZ ;  /* 0x0000001f04047819 */ /* 0x004fc800000006ff */
[----:B------:R-:W2:Y:S02]  /*3530*/  SYNCS.PHASECHK.TRANS64.TRYWAIT P0, [UR5+0x8], R4 ;  /* 0x00000804ff0075a7 */ /* 0x000ea40008001105 */
[----:B--2---:R-:W-:Y:S05]  /*3540*/  @P0 BRA `(.L_x_66) ;  /* 0x0000000000080947 */ /* 0x004fea0003800000 */
[----:B------:R-:W2:Y:S02]  /*3550*/  SYNCS.PHASECHK.TRANS64.TRYWAIT P0, [UR5+0x8], R4 ;  /* 0x00000804ff0075a7 */ /* 0x000ea40008001105 */
[----:B--2---:R-:W-:Y:S05]  /*3560*/  @!P0 BRA `(.L_x_67) ;  /* 0x0000009000b88947 */ /* 0x004fea0003800000 */
.L_x_66:
[----:B------:R-:W3:Y:S01]  /*3570*/  LDS R6, [UR6+0x130] ;  /* 0x00013006ff067984 */ /* 0x000ee20008000800 */
[----:B--2---:R-:W-:Y:S02]  /*3580*/  HFMA2 R3, -RZ, RZ, 0, 5.9604644775390625e-08 ;  /* 0x00000001ff037431 */ /* 0x004fe400000001ff */
[----:B------:R-:W-:Y:S01]  /*3590*/  IMAD.MOV.U32 R4, RZ, RZ, 0xffff ;  /* 0x0000ffffff047424 */ /* 0x000fe200078e00ff */
[----:B------:R-:W-:Y:S01]  /*35a0*/  UPRMT UR4, UR48, 0x654, UR7 ;  /* 0x0000065430047896 */ /* 0x000fe20008000007 */
[----:B---3--:R-:W-:-:S03]  /*35b0*/  IMAD.SHL.U32 R5, R6, 0x20, RZ ;  /* 0x0000002006057824 */ /* 0x008fc600078e00ff */
[-C--:B------:R-:W-:Y:S02]  /*35c0*/  SHF.L.U32 R4, R4, R6.reuse, RZ ;  /* 0x0000000604047219 */ /* 0x080fe400000006ff */
[----:B------:R-:W-:Y:S01]  /*35d0*/  SHF.L.U32 R6, R3, R6, RZ ;  /* 0x0000000603067219 */ /* 0x000fe200000006ff */
[----:B------:R3:W-:Y:S04]  /*35e0*/  STS [UR6+0x130], R5 ;  /* 0x00013005ff007988 */ /* 0x0007e80008000806 */
[----:B------:R3:W-:Y:S04]  /*35f0*/  ATOMS.OR RZ, [UR5+0x14], R4 ;  /* 0x00001404ffff798c */ /* 0x0007e8000b000005 */
[----:B------:R3:W-:Y:S01]  /*3600*/  ATOMS.OR RZ, [UR5+0x18], R6 ;  /* 0x00001806ffff798c */ /* 0x0007e2000b000005 */
[----:B------:R-:W-:Y:S03]  /*3610*/  SYNCS.ARRIVE.TRANS64.RED.A1T0 RZ, [UR4], RZ ;  /* 0x000000ffffff79a7 */ /* 0x000fe60008100404 */
[----:B------:R3:W-:Y:S01]  /*3620*/  ATOMS.XOR RZ, [UR5+0x10], R3 ;  /* 0x00001003ffff798c */ /* 0x0007e2000b800005 */
[----:B------:R-:W-:Y:S05]  /*3630*/  BRA `(.L_x_64) ;  /* 0x0000000000107947 */ /* 0x000fea0003800000 */
.L_x_57:
[----:B------:R-:W-:Y:S02]  /*3640*/  MOV R3, 0xffffffff ;  /* 0xffffffff00037802 */ /* 0x000fe40000000f00 */
[----:B------:R-:W-:-:S03]  /*3650*/  MOV R4, 0x3680 ;  /* 0x0000368000047802 */ /* 0x000fc60000000f00 */
[----:B------:R2:W-:Y:S04]  /*3660*/  STS [UR6+0x130], R3 ;  /* 0x00013003ff007988 */ /* 0x0005e80008000806 */
[----:B-12--5:R-:W-:Y:S05]  /*3670*/  CALL.REL.NOINC `($__internal_1_$__cuda_sm10x_tcgen05_guardrail_trap_phase_invalid_during_alloc) ;  /* 0x0000009c000c7944 */ /* 0x026fea0003c00000 */
.L_x_64:
[----:B------:R-:W-:Y:S05]  /*3680*/  WARPSYNC.ALL ;  /* 0x0000000000007948 */ /* 0x000fea0003800000 */
[----:B------:R-:W4:Y:S01]  /*3690*/  S2UR UR4, SR_CgaCtaId ;  /* 0x00000000000479c3 */ /* 0x000f220000008800 */
[----:B------:R-:W-:Y:S01]  /*36a0*/  UMOV UR26, 0x400 ;  /* 0x00000400001a7882 */ /* 0x000fe20000000000 */
[----:B------:R-:W-:-:S06]  /*36b0*/  NOP ;  /* 0x0000000000007918 */ /* 0x000fcc0000000000 */
[----:B------:R-:W-:Y:S06]  /*36c0*/  BAR.ARV 0x6, 0xa0 ;  /* 0x0182800000007b1d */ /* 0x000fec0000002000 */
[----:B------:R-:W1:Y:S01]  /*36d0*/  LDCU UR6, c[0x0][0x38c] ;  /* 0x00007180ff0677ac */ /* 0x000e620008000800 */
[----:B------:R-:W-:Y:S01]  /*36e0*/  LOP3.LUT R0, R0, 0xffff, RZ, 0xc0, !PT ;  /* 0x0000ffff00007812 */ /* 0x000fe200078ec0ff */
[----:B--2---:R-:W-:Y:S01]  /*36f0*/  IMAD.MOV.U32 R9, RZ, RZ, 0x1 ;  /* 0x00000001ff097424 */ /* 0x004fe200078e00ff */
[----:B------:R-:W-:Y:S01]  /*3700*/  LOP3.LUT R2, R2, 0xffff, RZ, 0xc0, !PT ;  /* 0x0000ffff02027812 */ /* 0x000fe200078ec0ff */
[----:B------:R-:W-:Y:S01]  /*3710*/  IMAD.MOV.U32 R8, RZ, RZ, RZ ;  /* 0x000000ffff087224 */ /* 0x000fe200078e00ff */
[----:B------:R-:W-:Y:S01]  /*3720*/  R2UR UR42, R0 ;  /* 0x00000000002a72ca */ /* 0x000fe200000e0000 */
[----:B------:R-:W-:Y:S01]  /*3730*/  UMOV UR32, URZ ;  /* 0x000000ff00207c82 */ /* 0x000fe20008000000 */
[----:B------:R-:W-:Y:S01]  /*3740*/  R2UR UR28, R2 ;  /* 0x00000000021c72ca */ /* 0x000fe200000e0000 */
[----:B------:R-:W-:Y:S01]  /*3750*/  UMOV UR23, URZ ;  /* 0x000000ff00177c82 */ /* 0x000fe20008000000 */
[----:B------:R-:W-:Y:S01]  /*3760*/  UMOV UR22, URZ ;  /* 0x000000ff00167c82 */ /* 0x000fe20008000000 */
[----:B----4-:R-:W-:-:S02]  /*3770*/  ULEA UR26, UR4, UR26, 0x18 ;  /* 0x0000001a041a7291 */ /* 0x010fc4000f8ec0ff */
[----:B------:R-:W-:Y:S02]  /*3780*/  UISETP.NE.AND UP3, UPT, UR47, URZ, UPT ;  /* 0x000000ff2f00728c */ /* 0x000fe4000bf65270 */
[----:B------:R-:W-:Y:S02]  /*3790*/  UIADD3 UR5, UPT, UPT, UR26, 0x10800, URZ ;  /* 0x000108001a057890 */ /* 0x000fe4000fffe0ff */
[----:B------:R-:W-:Y:S02]  /*37a0*/  UIADD3 UR4, UPT, UPT, UR26, 0x24800, URZ ;  /* 0x000248001a047890 */ /* 0x000fe4000fffe0ff */
[----:B-1----:R-:W-:Y:S01]  /*37b0*/  UIADD3 UR6, UPT, UPT, UR6, 0x1f, URZ ;  /* 0x0000001f06067890 */ /* 0x002fe2000fffe0ff */
[----:B---3--:R-:W1:Y:S01]  /*37c0*/  LDS R3, [UR26+0x130] ;  /* 0x0001301aff037984 */ /* 0x008e620008000800 */
[----:B------:R-:W-:Y:S02]  /*37d0*/  USHF.R.U32.HI UR5, URZ, 0x4, UR5 ;  /* 0x00000004ff057899 */ /* 0x000fe40008011605 */
[----:B------:R-:W-:-:S02]  /*37e0*/  USHF.R.S32.HI UR33, URZ, 0x1f, UR6 ;  /* 0x0000001fff217899 */ /* 0x000fc40008011406 */
[----:B------:R-:W-:Y:S02]  /*37f0*/  USHF.R.U32.HI UR4, URZ, 0x4, UR4 ;  /* 0x00000004ff047899 */ /* 0x000fe40008011604 */
[----:B------:R-:W-:Y:S02]  /*3800*/  ULEA.HI UR33, UR33, UR6, URZ, 0x5 ;  /* 0x0000000621217291 */ /* 0x000fe4000f8f28ff */
[----:B------:R-:W-:Y:S02]  /*3810*/  ULOP3.LUT UR5, UR5, 0x3fff, URZ, 0xc0, !UPT ;  /* 0x00003fff05057892 */ /* 0x000fe4000f8ec0ff */
[----:B------:R-:W-:Y:S02]  /*3820*/  USHF.R.S32.HI UR33, URZ, 0x5, UR33 ;  /* 0x00000005ff217899 */ /* 0x000fe40008011421 */
[----:B------:R-:W-:Y:S02]  /*3830*/  ULOP3.LUT UR30, UR4, 0x3fff, URZ, 0xc0, !UPT ;  /* 0x00003fff041e7892 */ /* 0x000fe4000f8ec0ff */
[----:B------:R-:W-:Y:S01]  /*3840*/  UISETP.LT.AND UP0, UPT, UR33, 0x1, UPT ;  /* 0x000000012100788c */ /* 0x000fe2000bf01270 */
[----:B------:R-:W-:Y:S01]  /*3850*/  UMOV UR40, 0x0 ;  /* 0x0000000000287882 */ /* 0x000fe20000000000 */
[----:B------:R-:W-:Y:S01]  /*3860*/  UMOV UR41, 0x10400910 ;  /* 0x1040091000297882 */ /* 0x000fe20000000000 */
[----:B------:R-:W-:-:S02]  /*3870*/  ULOP3.LUT UR29, UR5, 0x10000, URZ, 0xfc, !UPT ;  /* 0x00010000051d7892 */ /* 0x000fc4000f8efcff */
[----:B------:R-:W-:Y:S02]  /*3880*/  ULOP3.LUT UR30, UR30, 0x10000, URZ, 0xfc, !UPT ;  /* 0x000100001e1e7892 */ /* 0x000fe4000f8efcff */
[----:B------:R-:W-:Y:S01]  /*3890*/  USEL UR43, UR33, 0x1, !UP0 ;  /* 0x00000001212b7887 */ /* 0x000fe2000c000000 */
[----:B------:R-:W-:Y:S01]  /*38a0*/  UMOV UR38, 0x0 ;  /* 0x0000000000267882 */ /* 0x000fe20000000000 */
[----:B------:R-:W-:Y:S01]  /*38b0*/  UMOV UR39, 0x10400910 ;  /* 0x1040091000277882 */ /* 0x000fe20000000000 */
[----:B------:R-:W-:Y:S01]  /*38c0*/  UMOV UR36, 0x0 ;  /* 0x0000000000247882 */ /* 0x000fe20000000000 */
[----:B------:R-:W-:Y:S01]  /*38d0*/  UMOV UR37, 0x10400910 ;  /* 0x1040091000257882 */ /* 0x000fe20000000000 */
[----:B------:R-:W-:Y:S01]  /*38e0*/  UMOV UR34, 0x0 ;  /* 0x0000000000227882 */ /* 0x000fe20000000000 */
[----:B------:R-:W-:Y:S01]  /*38f0*/  UMOV UR35, 0x10400910 ;  /* 0x1040091000237882 */ /* 0x000fe20000000000 */
[----:B-1----:R-:W-:Y:S02]  /*3900*/  R2UR UR44, R3 ;  /* 0x00000000032c72ca */ /* 0x002fe400000e0000 */
[----:B------:R-:W-:-:S13]  /*3910*/  CS2R R2, SRZ ;  /* 0x0000000000027805 */ /* 0x000fda000001ff00 */
.L_x_75:
[C---:B------:R-:W-:Y:S02]  /*3920*/  LEA R0, R8.reuse, UR26, 0x3 ;  /* 0x0000001a08007c11 */ /* 0x040fe4000f8e18ff */
[----:B------:R-:W-:Y:S02]  /*3930*/  SHF.L.U32 R4, R3, 0x1f, RZ ;  /* 0x0000001f03047819 */ /* 0x000fe400000006ff */
[----:B------:R-:W-:Y:S02]  /*3940*/  LEA R5, R8, UR26, 0x4 ;  /* 0x0000001a08057c11 */ /* 0x000fe4000f8e20ff */
[----:B------:R-:W1:Y:S02]  /*3950*/  SYNCS.PHASECHK.TRANS64.TRYWAIT P0, [R0+URZ+0xa0], R4 ;  /* 0x0000a004000075a7 */ /* 0x000e6400080011ff */
[----:B-1-3--:R-:W-:Y:S05]  /*3960*/  @!P0 BRA `(.L_x_68) ;  /* 0x0000008c00d08947 */ /* 0x00afea0003800000 */
.L_x_204:
[----:B-1----:R-:W1:Y:S01]  /*3970*/  LDS.128 R4, [R5+0x110] ;  /* 0x0001100005047984 */ /* 0x002e620000000c00 */
[----:B------:R-:W-:Y:S02]  /*3980*/  VIADD R0, R0, 0xb0 ;  /* 0x000000b000007836 */ /* 0x000fe40000000000 */
[----:B------:R-:W-:Y:S01]  /*3990*/  VIADD R8, R8, 0x1 ;  /* 0x0000000108087836 */ /* 0x000fe20000000000 */
[----:B------:R-:W-:Y:S01]  /*39a0*/  @!PT LDS RZ, [RZ] ;  /* 0x00000000fffff984 */ /* 0x000fe20000000800 */
[----:B------:R-:W-:Y:S01]  /*39b0*/  @!PT LDS RZ, [RZ] ;  /* 0x00000000fffff984 */ /* 0x000fe20000000800 */
[----:B------:R-:W-:Y:S01]  /*39c0*/  @!PT LDS RZ, [RZ] ;  /* 0x00000000fffff984 */ /* 0x000fe20000000800 */
[----:B------:R-:W-:Y:S01]  /*39d0*/  @!PT LDS RZ, [RZ] ;  /* 0x00000000fffff984 */ /* 0x000fe20000000800 */
[----:B------:R2:W-:Y:S06]  /*39e0*/  MEMBAR.ALL.CTA ;  /* 0x0000000000007992 */ /* 0x0005ec0000008000 */
[----:B--2---:R-:W2:Y:S01]  /*39f0*/  FENCE.VIEW.ASYNC.S ;  /* 0x00000000000073c6 */ /* 0x004ea20000000000 */
[----:B------:R-:W-:-:S04]  /*3a00*/  PRMT R0, RZ, 0x654, R0 ;  /* 0x00000654ff007816 */ /* 0x000fc80000000000 */
[----:B--2---:R2:W-:Y:S01]  /*3a10*/  SYNCS.ARRIVE.TRANS64.RED.A1T0 RZ, [R0+URZ], RZ ;  /* 0x000000ff00ff79a7 */ /* 0x0045e200081004ff */
[----:B-1----:R-:W-:Y:S01]  /*3a20*/  LOP3.LUT P1, RZ, R6, 0x1, RZ, 0xc0, !PT ;  /* 0x0000000106ff7812 */ /* 0x002fe2000782c0ff */
[----:B--2---:R-:W-:-:S12]  /*3a30*/  BRA.U UP3, `(.L_x_69) ;  /* 0x0000000503087547 */ /* 0x004fd8000b800000 */
[----:B------:R-:W1:Y:S01]  /*3a40*/  LDCU UR4, c[0x0][0x38c] ;  /* 0x00007180ff0477ac */ /* 0x000e620008000800 */
[----:B------:R-:W-:Y:S02]  /*3a50*/  PLOP3.LUT P2, PT, PT, PT, PT, 0x80, 0x8 ;  /* 0x000000000008781c */ /* 0x000fe40003f4f070 */
[----:B------:R-:W-:Y:S01]  /*3a60*/  SHF.L.U32 R4, R9, 0x1f, RZ ;  /* 0x0000001f09047819 */ /* 0x000fe200000006ff */
[----:B------:R-:W-:Y:S02]  /*3a70*/  ULEA UR31, UR32, UR26, 0x3 ;  /* 0x0000001a201f7291 */ /* 0x000fe4000f8e18ff */
[----:B------:R-:W-:Y:S02]  /*3a80*/  ULEA UR11, UR32, UR44, 0x8 ;  /* 0x0000002c200b7291 */ /* 0x000fe4000f8e40ff */
[----:B-1----:R-:W-:-:S06]  /*3a90*/  UISETP.GE.AND UP0, UPT, UR4, 0x1, UPT ;  /* 0x000000010400788c */ /* 0x002fcc000bf06270 */
[----:B------:R-:W-:-:S05]  /*3aa0*/  PLOP3.LUT P0, PT, PT, PT, UP0, 0x80, 0x8 ;  /* 0x000000000008781c */ /* 0x000fca0003f0f008 */
[----:B------:R-:W-:-:S08]  /*3ab0*/  @UP0 ULEA UR4, UR23, UR26, 0x3 ;  /* 0x0000001a17040291 */ /* 0x000fd0000f8e18ff */
[----:B------:R-:W-:-:S04]  /*3ac0*/  @P0 SHF.L.U32 R0, R2, 0x1f, RZ ;  /* 0x0000001f02000819 */ /* 0x000fc800000006ff */
[----:B------:R1:W2:Y:S01]  /*3ad0*/  @P0 SYNCS.PHASECHK.TRANS64.TRYWAIT P2, [UR4], R0 ;  /* 0x00000000ff0005a7 */ /* 0x0002a20008041104 */
[----:B------:R-:W3:Y:S02]  /*3ae0*/  SYNCS.PHASECHK.TRANS64.TRYWAIT P0, [UR31+0xd0], R4 ;  /* 0x0000d004ff0075a7 */ /* 0x000ee4000800111f */
[----:B-123--:R-:W-:Y:S05]  /*3af0*/  @!P0 BRA `(.L_x_70) ;  /* 0x0000008c00808947 */ /* 0x00efea0003800000 */
.L_x_206:
[----:B------:R-:W-:Y:S01]  /*3b00*/  UMOV UR27, UR22 ;  /* 0x00000016001b7c82 */ /* 0x000fe20008000000 */
[----:B------:R-:W-:Y:S05]  /*3b10*/  BRA.U !UP0, `(.L_x_71) ;  /* 0x0000000108c07547 */ /* 0x000fea000b800000 */
[----:B------:R-:W-:Y:S02]  /*3b20*/  UIADD3 UR27, UPT, UPT, UR43, UR22, URZ ;  /* 0x000000162b1b7290 */ /* 0x000fe4000fffe0ff */
[----:B------:R-:W-:Y:S01]  /*3b30*/  UPLOP3.LUT UP2, UPT, UPT, UPT, UPT, 0x40, 0x4 ;  /* 0x000000000004789c */ /* 0x000fe20003f4e870 */
[----:B------:R-:W-:Y:S01]  /*3b40*/  UMOV UR24, UR33 ;  /* 0x0000002100187c82 */ /* 0x000fe20008000000 */
[----:B------:R-:W-:-:S09]  /*3b50*/  UMOV UR10, UR23 ;  /* 0x00000017000a7c82 */ /* 0x000fd20008000000 */
.L_x_74:
[----:B--2---:R-:W-:Y:S01]  /*3b60*/  ULEA UR5, UR10, UR26, 0x3 ;  /* 0x0000001a0a057291 */ /* 0x004fe2000f8e18ff */
[----:B---3--:R-:W-:Y:S11]  /*3b70*/  @P2 BRA `(.L_x_72) ;  /* 0x00000000000c2947 */ /* 0x008ff60003800000 */
[----:B-1----:R-:W-:Y:S04]  /*3b80*/  SHF.L.U32 R4, R2, 0x1f, RZ ;  /* 0x0000001f02047819 */ /* 0x002fe800000006ff */
[----:B------:R-:W1:Y:S02]  /*3b90*/  SYNCS.PHASECHK.TRANS64.TRYWAIT P0, [UR5], R4 ;  /* 0x00000004ff0075a7 */ /* 0x000e640008001105 */
[----:B-1----:R-:W-:Y:S05]  /*3ba0*/  @!P0 BRA `(.L_x_73) ;  /* 0x0000008c006c8947 */ /* 0x002fea0003800000 */
.L_x_72:
[----:B------:R-:W-:Y:S01]  /*3bb0*/  UISETP.NE.AND UP0, UPT, UR24, 0x1, UPT ;  /* 0x000000011800788c */ /* 0x000fe2000bf05270 */
[----:B------:R-:W-:Y:S01]  /*3bc0*/  PLOP3.LUT P2, PT, PT, PT, PT, 0x80, 0x8 ;  /* 0x000000000008781c */ /* 0x000fe20003f4f070 */
[----:B------:R-:W-:Y:S02]  /*3bd0*/  UIADD3 UR4, UPT, UPT, UR10, 0x1, URZ ;  /* 0x000000010a047890 */ /* 0x000fe4000fffe0ff */
[----:B------:R-:W-:Y:S02]  /*3be0*/  UIADD3 UR25, UPT, UPT, UR5, 0x28, URZ ;  /* 0x0000002805197890 */ /* 0x000fe4000fffe0ff */
[----:B------:R-:W-:Y:S01]  /*3bf0*/  UISETP.NE.AND UP1, UPT, UR4, 0x5, UPT ;  /* 0x000000050400788c */ /* 0x000fe2000bf25270 */
[----:B------:R-:W-:Y:S01]  /*3c00*/  PLOP3.LUT P0, PT, PT, PT, UP0, 0x80, 0x8 ;  /* 0x000000000008781c */ /* 0x000fe20003f0f008 */
[----:B------:R-:W-:Y:S02]  /*3c10*/  UIADD3 UR22, UPT, UPT, UR22, 0x1, URZ ;  /* 0x0000000116167890 */ /* 0x000fe4000fffe0ff */
[----:B------:R-:W-:Y:S02]  /*3c20*/  USEL UR6, URZ, 0x1, UP1 ;  /* 0x00000001ff067887 */ /* 0x000fe40008800000 */
[----:B------:R-:W-:Y:S02]  /*3c30*/  USEL UR23, UR4, URZ, UP1 ;  /* 0x000000ff04177287 */ /* 0x000fe40008800000 */
[----:B------:R-:W-:Y:S02]  /*3c40*/  UIADD3 UR24, UPT, UPT, UR24, -0x1, URZ ;  /* 0xffffffff18187890 */ /* 0x000fe4000fffe0ff */
[----:B------:R-:W-:Y:S01]  /*3c50*/  @UP0 ULEA UR4, UR23, UR26, 0x3 ;  /* 0x0000001a17040291 */ /* 0x000fe2000f8e18ff */
[----:B------:R-:W-:Y:S01]  /*3c60*/  LOP3.LUT R2, R2, UR6, RZ, 0x3c, !PT ;  /* 0x0000000602027c12 */ /* 0x000fe2000f8e3cff */
[----:B------:R-:W-:Y:S02]  /*3c70*/  ULEA UR6, UR10, UR30, 0xa ;  /* 0x0000001e0a067291 */ /* 0x000fe4000f8e50ff */
[----:B------:R-:W-:Y:S01]  /*3c80*/  UISETP.NE.AND UP0, UPT, UR22, UR27, UPT ;  /* 0x0000001b1600728c */ /* 0x000fe2000bf05270 */
[----:B-1----:R-:W-:Y:S01]  /*3c90*/  @P0 SHF.L.U32 R0, R2, 0x1f, RZ ;  /* 0x0000001f02000819 */ /* 0x002fe200000006ff */
[----:B------:R-:W-:Y:S02]  /*3ca0*/  UIADD3 UR20, UPT, UPT, UR6, 0x2, URZ ;  /* 0x0000000206147890 */ /* 0x000fe4000fffe0ff */
[----:B------:R-:W-:Y:S01]  /*3cb0*/  UIADD3 UR16, UPT, UPT, UR6, 0x4, URZ ;  /* 0x0000000406107890 */ /* 0x000fe2000fffe0ff */
[----:B------:R2:W3:Y:S01]  /*3cc0*/  @P0 SYNCS.PHASECHK.TRANS64.TRYWAIT P2, [UR4], R0 ;  /* 0x00000000ff0005a7 */ /* 0x0004e20008041104 */
[----:B------:R-:W-:Y:S02]  /*3cd0*/  ULEA UR4, UR10, UR29, 0xa ;  /* 0x0000001d0a047291 */ /* 0x000fe4000f8e50ff */
[----:B------:R-:W-:Y:S02]  /*3ce0*/  UIADD3 UR12, UPT, UPT, UR6, 0x6, URZ ;  /* 0x00000006060c7890 */ /* 0x000fe4000fffe0ff */
[----:B------:R-:W-:Y:S02]  /*3cf0*/  UIADD3 UR18, UPT, UPT, UR4, 0x2, URZ ;  /* 0x0000000204127890 */ /* 0x000fe4000fffe0ff */
[----:B------:R-:W-:Y:S02]  /*3d00*/  UIADD3 UR14, UPT, UPT, UR4, 0x4, URZ ;  /* 0x00000004040e7890 */ /* 0x000fe4000fffe0ff */
[----:B------:R-:W-:Y:S01]  /*3d10*/  UIADD3 UR8, UPT, UPT, UR4, 0x6, URZ ;  /* 0x0000000604087890 */ /* 0x000fe2000fffe0ff */
[----:B------:R-:W-:Y:S01]  /*3d20*/  UMOV UR7, 0x40004040 ;  /* 0x4000404000077882 */ /* 0x000fe20000000000 */
[----:B------:R-:W-:Y:S01]  /*3d30*/  UMOV UR5, 0x40004040 ;  /* 0x4000404000057882 */ /* 0x000fe20000000000 */
[----:B------:R-:W-:Y:S01]  /*3d40*/  UMOV UR21, 0x40004040 ;  /* 0x4000404000157882 */ /* 0x000fe20000000000 */
[----:B------:R2:W-:Y:S01]  /*3d50*/  UTCHMMA.2CTA gdesc[UR4], gdesc[UR6], tmem[UR11], tmem[UR40], idesc[UR41], UP2 ;  /* 0x00ff2806040075ea */ /* 0x0005e2000920000b */
[----:B------:R-:W-:Y:S01]  /*3d60*/  UPLOP3.LUT UP2, UPT, UPT, UPT, UPT, 0x80, 0x8 ;  /* 0x000000000008789c */ /* 0x000fe20003f4f070 */
[----:B------:R-:W-:Y:S01]  /*3d70*/  UMOV UR19, 0x40004040 ;  /* 0x4000404000137882 */ /* 0x000fe20000000000 */
[----:B------:R-:W-:Y:S01]  /*3d80*/  UMOV UR17, 0x40004040 ;  /* 0x4000404000117882 */ /* 0x000fe20000000000 */
[----:B------:R2:W-:Y:S01]  /*3d90*/  UTCHMMA.2CTA gdesc[UR18], gdesc[UR20], tmem[UR11], tmem[UR38], idesc[UR39], UPT ;  /* 0x00ff2614120075ea */ /* 0x0005e2000ba0000b */
[----:B------:R-:W-:Y:S01]  /*3da0*/  UMOV UR15, 0x40004040 ;  /* 0x40004040000f7882 */ /* 0x000fe20000000000 */
[----:B------:R-:W-:Y:S01]  /*3db0*/  UMOV UR13, 0x40004040 ;  /* 0x40004040000d7882 */ /* 0x000fe20000000000 */
[----:B------:R-:W-:Y:S01]  /*3dc0*/  UMOV UR9, 0x40004040 ;  /* 0x4000404000097882 */ /* 0x000fe20000000000 */
[----:B------:R2:W-:Y:S01]  /*3dd0*/  UTCHMMA.2CTA gdesc[UR14], gdesc[UR16], tmem[UR11], tmem[UR36], idesc[UR37], UPT ;  /* 0x00ff24100e0075ea */ /* 0x0005e2000ba0000b */
[----:B------:R2:W-:Y:S01]  /*3de0*/  UTCHMMA.2CTA gdesc[UR8], gdesc[UR12], tmem[UR11], tmem[UR34], idesc[UR35], UPT ;  /* 0x00ff220c080075ea */ /* 0x0005e2000ba0000b */
[----:B------:R2:W-:Y:S01]  /*3df0*/  UTCBAR.2CTA.MULTICAST [UR25], URZ, UR28 ;  /* 0x000000ff190073e9 */ /* 0x0005e2000820081c */
[----:B------:R-:W-:Y:S01]  /*3e00*/  UMOV UR10, UR23 ;  /* 0x00000017000a7c82 */ /* 0x000fe20008000000 */
[----:B------:R-:W-:Y:S05]  /*3e10*/  BRA.U UP0, `(.L_x_74) ;  /* 0xfffffffd00507547 */ /* 0x000fea000b83ffff */
.L_x_71:
[----:B--2---:R-:W-:Y:S01]  /*3e20*/  UIADD3 UR4, UPT, UPT, UR31, 0xc0, URZ ;  /* 0x000000c01f047890 */ /* 0x004fe2000fffe0ff */
[----:B------:R-:W-:-:S08]  /*3e30*/  UMOV UR22, UR27 ;  /* 0x0000001b00167c82 */ /* 0x000fd00008000000 */
[----:B------:R2:W-:Y:S01]  /*3e40*/  UTCBAR.2CTA.MULTICAST [UR4], URZ, UR42 ;  /* 0x000000ff040073e9 */ /* 0x0005e2000820082a */
[----:B------:R-:W-:Y:S02]  /*3e50*/  NOP ;  /* 0x0000000000007918 */ /* 0x000fe40000000000 */
.L_x_69:
[----:B--2---:R-:W-:Y:S01]  /*3e60*/  UIADD3 UR4, UPT, UPT, UR32, 0x1, URZ ;  /* 0x0000000120047890 */ /* 0x004fe2000fffe0ff */
[----:B------:R-:W-:-:S03]  /*3e70*/  ISETP.NE.AND P0, PT, R8, 0x2, PT ;  /* 0x000000020800780c */ /* 0x000fc60003f05270 */
[----:B------:R-:W-:Y:S01]  /*3e80*/  UISETP.NE.AND UP0, UPT, UR4, 0x2, UPT ;  /* 0x000000020400788c */ /* 0x000fe2000bf05270 */
[----:B-1----:R-:W-:Y:S02]  /*3e90*/  SEL R0, RZ, 0x1, P0 ;  /* 0x00000001ff007807 */ /* 0x002fe40000000000 */
[----:B------:R-:W-:Y:S01]  /*3ea0*/  SEL R8, R8, RZ, P0 ;  /* 0x000000ff08087207 */ /* 0x000fe20000000000 */
[----:B------:R-:W-:Y:S01]  /*3eb0*/  USEL UR5, URZ, 0x1, UP0 ;  /* 0x00000001ff057887 */ /* 0x000fe20008000000 */
[----:B------:R-:W-:Y:S01]  /*3ec0*/  LOP3.LUT R3, R3, R0, RZ, 0x3c, !PT ;  /* 0x0000000003037212 */ /* 0x000fe200078e3cff */
[----:B------:R-:W-:-:S04]  /*3ed0*/  USEL UR32, UR4, URZ, UP0 ;  /* 0x000000ff04207287 */ /* 0x000fc80008000000 */
[----:B------:R-:W-:Y:S01]  /*3ee0*/  LOP3.LUT R9, R9, UR5, RZ, 0x3c, !PT ;  /* 0x0000000509097c12 */ /* 0x000fe2000f8e3cff */
[----:B------:R-:W-:Y:S07]  /*3ef0*/  @P1 BRA `(.L_x_75) ;  /* 0xfffffff800881947 */ /* 0x000fee000383ffff */
[----:B------:R-:W1:Y:S01]  /*3f00*/  S2UR UR8, SR_CgaCtaId ;  /* 0x00000000000879c3 */ /* 0x000e620000008800 */
[----:B------:R-:W-:Y:S01]  /*3f10*/  ELECT P0, URZ, PT ;  /* 0x0000000000ff782f */ /* 0x000fe20003800000 */
[----:B------:R-:W-:Y:S01]  /*3f20*/  HFMA2 R0, -RZ, RZ, 0, 5.9604644775390625e-08 ;  /* 0x00000001ff007431 */ /* 0x000fe200000001ff */
[----:B------:R-:W-:-:S05]  /*3f30*/  UMOV UR4, 0x40 ;  /* 0x0000004000047882 */ /* 0x000fca0000000000 */
[----:B------:R-:W-:Y:S01]  /*3f40*/  UVIRTCOUNT.DEALLOC.SMPOOL 0x80 ;  /* 0x000000800000784c */ /* 0x000fe20000000000 */
[----:B------:R-:W-:Y:S02]  /*3f50*/  UISETP.NE.AND UP0, UPT, UR47, URZ, UPT ;  /* 0x000000ff2f00728c */ /* 0x000fe4000bf05270 */
[----:B-1----:R-:W-:-:S09]  /*3f60*/  ULEA UR8, UR8, UR4, 0x18 ;  /* 0x0000000408087291 */ /* 0x002fd2000f8ec0ff */
[----:B------:R1:W-:Y:S01]  /*3f70*/  @P0 STS.U8 [UR8+0x1c], R0 ;  /* 0x00001c00ff000988 */ /* 0x0003e20008000008 */
[----:B------:R-:W-:Y:S05]  /*3f80*/  BRA.U UP0, `(.L_x_76) ;  /* 0x0000000100587547 */ /* 0x000fea000b800000 */
[----:B------:R-:W-:Y:S01]  /*3f90*/  UIADD3 UR5, UPT, UPT, UR26, 0xd0, URZ ;  /* 0x000000d01a057890 */ /* 0x000fe2000fffe0ff */
[----:B------:R-:W-:-:S03]  /*3fa0*/  SHF.L.U32 R2, R9, 0x1f, RZ ;  /* 0x0000001f09027819 */ /* 0x000fc600000006ff */
[----:B------:R-:W-:-:S09]  /*3fb0*/  ULEA UR4, UR32, UR5, 0x3 ;  /* 0x0000000520047291 */ /* 0x000fd2000f8e18ff */
[----:B------:R-:W2:Y:S02]  /*3fc0*/  SYNCS.PHASECHK.TRANS64.TRYWAIT P0, [UR4], R2 ;  /* 0x00000002ff0075a7 */ /* 0x000ea40008001104 */
[----:B--2---:R-:W-:Y:S05]  /*3fd0*/  @!P0 BRA `(.L_x_77) ;  /* 0x0000008800788947 */ /* 0x004fea0003800000 */
.L_x_209:
[----:B------:R-:W-:-:S04]  /*3fe0*/  UIADD3 UR4, UPT, UPT, UR32, 0x1, URZ ;  /* 0x0000000120047890 */ /* 0x000fc8000fffe0ff */
[----:B------:R-:W-:-:S04]  /*3ff0*/  UISETP.NE.AND UP1, UPT, UR4, 0x2, UPT ;  /* 0x000000020400788c */ /* 0x000fc8000bf25270 */
[----:B------:R-:W-:Y:S02]  /*4000*/  USEL UR6, URZ, 0x1, UP1 ;  /* 0x00000001ff067887 */ /* 0x000fe40008800000 */
[----:B------:R-:W-:-:S04]  /*4010*/  USEL UR4, UR4, URZ, UP1 ;  /* 0x000000ff04047287 */ /* 0x000fc80008800000 */
[----:B------:R-:W-:Y:S01]  /*4020*/  ULEA UR4, UR4, UR5, 0x3 ;  /* 0x0000000504047291 */ /* 0x000fe2000f8e18ff */
[----:B-1----:R-:W-:-:S04]  /*4030*/  LOP3.LUT R2, R9, UR6, RZ, 0x3c, !PT ;  /* 0x0000000609027c12 */ /* 0x002fc8000f8e3cff */
[----:B------:R-:W-:Y:S01]  /*4040*/  SHF.L.U32 R2, R2, 0x1f, RZ ;  /* 0x0000001f02027819 */ /* 0x000fe200000006ff */
[----:B------:R-:W-:-:S04]  /*4050*/  IMAD.U32 R0, RZ, RZ, UR4 ;  /* 0x00000004ff007e24 */ /* 0x000fc8000f8e00ff */
[----:B------:R1:W2:Y:S03]  /*4060*/  SYNCS.PHASECHK.TRANS64.TRYWAIT P0, [R0+URZ], R2 ;  /* 0x00000002000075a7 */ /* 0x0002a600080011ff */
[----:B--2---:R-:W-:Y:S05]  /*4070*/  @!P0 NANOSLEEP.SYNCS 0x989680 ;  /* 0x009896800000895d */ /* 0x004fea0003900000 */
[----:B------:R-:W2:Y:S02]  /*4080*/  @!P0 SYNCS.PHASECHK.TRANS64 P0, [R0+URZ], R2 ;  /* 0x00000002000085a7 */ /* 0x000ea400080010ff */
[----:B--2---:R-:W-:Y:S05]  /*4090*/  @P0 BRA `(.L_x_78) ;  /* 0x0000000000200947 */ /* 0x004fea0003800000 */
.L_x_79:
[----:B--2---:R2:W4:Y:S02]  /*40a0*/  SYNCS.PHASECHK.TRANS64.TRYWAIT P0, [R0+URZ], R2 ;  /* 0x00000002000075a7 */ /* 0x00452400080011ff */
[----:B----4-:R-:W-:Y:S05]  /*40b0*/  @!P0 NANOSLEEP.SYNCS 0x989680 ;  /* 0x009896800000895d */ /* 0x010fea0003900000 */
[----:B------:R-:W4:Y:S02]  /*40c0*/  @!P0 SYNCS.PHASECHK.TRANS64 P0, [R0+URZ], R2 ;  /* 0x00000002000085a7 */ /* 0x000f2400080010ff */
[----:B----4-:R-:W-:Y:S05]  /*40d0*/  @!P0 BRA `(.L_x_79) ;  /* 0xfffffffc00f08947 */ /* 0x010fea000383ffff */
[----:B------:R-:W-:Y:S05]  /*40e0*/  BRA `(.L_x_78) ;  /* 0x00000000000c7947 */ /* 0x000fea0003800000 */
.L_x_76:
[----:B------:R-:W-:-:S04]  /*40f0*/  UIADD3 UR4, UPT, UPT, UR26, 0x100, URZ ;  /* 0x000001001a047890 */ /* 0x000fc8000fffe0ff */
[----:B------:R-:W-:-:S09]  /*4100*/  UPRMT UR4, UR48, 0x654, UR4 ;  /* 0x0000065430047896 */ /* 0x000fd20008000004 */
[----:B------:R-:W-:Y:S03]  /*4110*/  SYNCS.ARRIVE.TRANS64.RED.A1T0 RZ, [UR4], RZ ;  /* 0x000000ffffff79a7 */ /* 0x000fe60008100404 */
.L_x_78:
[----:B-12---:R-:W-:Y:S01]  /*4120*/  SHF.L.U32 R2, RZ, 0x1f, RZ ;  /* 0x0000001fff027819 */ /* 0x006fe200000006ff */
[----:B------:R-:W-:Y:S01]  /*4130*/  UIADD3 UR4, UPT, UPT, UR26, 0x100, URZ ;  /* 0x000001001a047890 */ /* 0x000fe2000fffe0ff */
[----:B------:R-:W-:Y:S02]  /*4140*/  PLOP3.LUT P0, PT, PT, PT, UP0, 0x80, 0x8 ;  /* 0x000000000008781c */ /* 0x000fe40003f0f008 */
[----:B------:R-:W1:Y:S02]  /*4150*/  SYNCS.PHASECHK.TRANS64.TRYWAIT P1, [UR26+0x100], R2 ;  /* 0x00010002ff0075a7 */ /* 0x000e64000802111a */
[----:B-1----:R-:W-:Y:S09]  /*4160*/  @!P1 BRA `(.L_x_80) ;  /* 0x00000088002c9947 */ /* 0x002ff20003800000 */
.L_x_211:
[----:B------:R-:W-:Y:S01]  /*4170*/  @!UP0 UPRMT UR4, UR48, 0x654, UR4 ;  /* 0x0000065430048896 */ /* 0x000fe20008000004 */
[----:B------:R-:W-:Y:S01]  /*4180*/  UMOV UR5, 0xffff ;  /* 0x0000ffff00057882 */ /* 0x000fe20000000000 */
[----:B------:R-:W-:-:S07]  /*4190*/  UMOV UR6, 0x1 ;  /* 0x0000000100067882 */ /* 0x000fce0000000000 */
[----:B------:R-:W-:Y:S01]  /*41a0*/  @!P0 SYNCS.ARRIVE.TRANS64.RED.A1T0 RZ, [UR4], RZ ;  /* 0x000000ffffff89a7 */ /* 0x000fe20008100404 */
[----:B------:R-:W-:Y:S01]  /*41b0*/  NOP ;  /* 0x0000000000007918 */ /* 0x000fe20000000000 */
[----:B-1----:R-:W1:Y:S01]  /*41c0*/  LDS R0, [UR8+0x14] ;  /* 0x00001408ff007984 */ /* 0x002e620008000800 */
[----:B------:R-:W-:-:S04]  /*41d0*/  ULOP3.LUT UR4, UR44, 0xffff, URZ, 0xc0, !UPT ;  /* 0x0000ffff2c047892 */ /* 0x000fc8000f8ec0ff */
[----:B------:R-:W-:-:S04]  /*41e0*/  USHF.R.U32.HI UR4, URZ, 0x5, UR4 ;  /* 0x00000005ff047899 */ /* 0x000fc80008011604 */
[----:B------:R-:W-:Y:S02]  /*41f0*/  USHF.L.U32 UR5, UR5, UR4, URZ ;  /* 0x0000000405057299 */ /* 0x000fe400080006ff */
[----:B------:R-:W-:-:S04]  /*4200*/  USHF.L.U32 UR4, UR6, UR4, URZ ;  /* 0x0000000406047299 */ /* 0x000fc800080006ff */
[----:B-1----:R-:W-:-:S04]  /*4210*/  LOP3.LUT R0, R0, UR5, RZ, 0xc0, !PT ;  /* 0x0000000500007c12 */ /* 0x002fc8000f8ec0ff */
[----:B------:R-:W-:-:S13]  /*4220*/  ISETP.NE.AND P0, PT, R0, UR5, PT ;  /* 0x0000000500007c0c */ /* 0x000fda000bf05270 */
[----:B------:R-:W-:Y:S05]  /*4230*/  @P0 BRA `(.L_x_81) ;  /* 0x0000000000580947 */ /* 0x000fea0003800000 */
[----:B------:R-:W1:Y:S02]  /*4240*/  LDS R0, [UR8+0x18] ;  /* 0x00001808ff007984 */ /* 0x000e640008000800 */
[----:B-1----:R-:W-:-:S04]  /*4250*/  LOP3.LUT R0, R0, UR4, RZ, 0xc0, !PT ;  /* 0x0000000400007c12 */ /* 0x002fc8000f8ec0ff */
[----:B------:R-:W-:-:S13]  /*4260*/  ISETP.NE.AND P0, PT, R0, UR4, PT ;  /* 0x0000000400007c0c */ /* 0x000fda000bf05270 */
[----:B------:R-:W-:Y:S05]  /*4270*/  @P0 BRA `(.L_x_82) ;  /* 0x00000000003c0947 */ /* 0x000fea0003800000 */
[----:B------:R-:W1:Y:S01]  /*4280*/  S2R R2, SR_LANEID ;  /* 0x0000000000027919 */ /* 0x000e620000000000 */
[----:B------:R-:W-:-:S06]  /*4290*/  ULOP3.LUT UR5, URZ, UR5, URZ, 0x33, !UPT ;  /* 0x00000005ff057292 */ /* 0x000fcc000f8e33ff */
[----:B------:R-:W-:-:S04]  /*42a0*/  IMAD.U32 R0, RZ, RZ, UR5 ;  /* 0x00000005ff007e24 */ /* 0x000fc8000f8e00ff */
[----:B------:R2:W4:Y:S02]  /*42b0*/  REDUX UR7, R0 ;  /* 0x00000000000773c4 */ /* 0x0005240000000000 */
[----:B------:R1:W-:Y:S01]  /*42c0*/  UTCATOMSWS.AND URZ, UR5 ;  /* 0x0000000500ff79e3 */ /* 0x0003e20008000000 */
[----:B--2---:R-:W-:Y:S01]  /*42d0*/  LOP3.LUT R0, RZ, UR4, RZ, 0x33, !PT ;  /* 0x00000004ff007c12 */ /* 0x004fe2000f8e33ff */
[----:B------:R-:W-:Y:S02]  /*42e0*/  VOTEU.ANY UR4, UPT, PT ;  /* 0x0000000000047886 */ /* 0x000fe400038e0100 */
[----:B------:R-:W-:Y:S02]  /*42f0*/  UFLO.U32 UR4, UR4 ;  /* 0x00000004000472bd */ /* 0x000fe400080e0000 */
[----:B------:R-:W2:Y:S04]  /*4300*/  REDUX UR6, R0 ;  /* 0x00000000000673c4 */ /* 0x000ea80000000000 */
[----:B-1----:R-:W-:-:S02]  /*4310*/  ISETP.EQ.U32.AND P0, PT, R2, UR4, PT ;  /* 0x0000000402007c0c */ /* 0x002fc4000bf02070 */
[----:B----4-:R-:W-:-:S11]  /*4320*/  MOV R2, UR7 ;  /* 0x0000000700027c02 */ /* 0x010fd60008000f00 */
[----:B------:R1:W-:Y:S01]  /*4330*/  @P0 ATOMS.AND RZ, [UR8+0x14], R2 ;  /* 0x00001402ffff098c */ /* 0x0003e2000a800008 */
[----:B--2---:R-:W-:-:S05]  /*4340*/  IMAD.U32 R0, RZ, RZ, UR6 ;  /* 0x00000006ff007e24 */ /* 0x004fca000f8e00ff */
[----:B------:R1:W-:Y:S01]  /*4350*/  @P0 ATOMS.AND RZ, [UR8+0x18], R0 ;  /* 0x00001800ffff098c */ /* 0x0003e2000a800008 */
[----:B------:R-:W-:Y:S05]  /*4360*/  BRA `(.L_x_83) ;  /* 0x0000000000147947 */ /* 0x000fea0003800000 */
.L_x_82:
[----:B------:R-:W-:Y:S02]  /*4370*/  MOV R2, 0x4390 ;  /* 0x0000439000027802 */ /* 0x000fe40000000f00 */
[----:B---3-5:R-:W-:Y:S05]  /*4380*/  CALL.REL.NOINC `($__internal_0_$__cuda_sm10x_tcgen05_guardrail_trap_col_being_dealloced_not_returned_by_alloc) ;  /* 0x0000008c00bc7944 */ /* 0x028fea0003c00000 */
[----:B------:R-:W-:Y:S05]  /*4390*/  BRA `(.L_x_83) ;  /* 0x0000000000087947 */ /* 0x000fea0003800000 */
.L_x_81:
[----:B------:R-:W-:Y:S02]  /*43a0*/  MOV R2, 0x43c0 ;  /* 0x000043c000027802 */ /* 0x000fe40000000f00 */
[----:B---3-5:R-:W-:Y:S05]  /*43b0*/  CALL.REL.NOINC `($__internal_2_$__cuda_sm10x_tcgen05_guardrail_trap_unallocated_columns_being_dealloced) ;  /* 0x0000008c00c87944 */ /* 0x028fea0003c00000 */
.L_x_83:
[----:B------:R-:W-:Y:S01]  /*43c0*/  NOP ;  /* 0x0000000000007918 */ /* 0x000fe20000000000 */
[----:B------:R-:W-:Y:S05]  /*43d0*/  EXIT ;  /* 0x000000000000794d */ /* 0x000fea0003800000 */
.L_x_56:
[----:B------:R-:W-:-:S09]  /*43e0*/  UISETP.NE.OR UP0, UPT, UR18, 0x3, !UP4 ;  /* 0x000000031200788c */ /* 0x000fd2000e705670 */
[----:B------:R-:W-:Y:S05]  /*43f0*/  BRA.U UP0, `(.L_x_84) ;  /* 0x0000001500fc7547 */ /* 0x000fea000b800000 */
[----:B------:R-:W2:Y:S01]  /*4400*/  LDCU.64 UR4, c[0x0][0x888] ;  /* 0x00011100ff0477ac */ /* 0x000ea20008000a00 */
[----:B------:R-:W3:Y:S01]  /*4410*/  LDC.64 R12, c[0x0][0x348] ;  /* 0x0000d200ff0c7b82 */ /* 0x000ee20000000a00 */
[----:B------:R-:W-:Y:S01]  /*4420*/  HFMA2 R10, -RZ, RZ, 0, 0 ;  /* 0x00000000ff0a7431 */ /* 0x000fe200000001ff */
[----:B------:R-:W-:Y:S01]  /*4430*/  MOV R9, RZ ;  /* 0x000000ff00097202 */ /* 0x000fe20000000f00 */
[----:B------:R-:W4:Y:S01]  /*4440*/  LDCU UR46, c[0x0][0x370] ;  /* 0x00006e00ff2e77ac */ /* 0x000f220008000800 */
[----:B------:R-:W-:Y:S01]  /*4450*/  HFMA2 R3, -RZ, RZ, 0, 2 ;  /* 0x00004000ff037431 */ /* 0x000fe200000001ff */
[----:B------:R-:W4:Y:S01]  /*4460*/  LDCU.128 UR48, c[0x0][0xb10] ;  /* 0x00016200ff3077ac */ /* 0x000f220008000c00 */
[----:B------:R-:W1:Y:S01]  /*4470*/  LDCU UR37, c[0x0][0x374] ;  /* 0x00006e80ff2577ac */ /* 0x000e620008000800 */
[----:B------:R-:W1:Y:S01]  /*4480*/  LDCU.64 UR38, c[0x0][0x890] ;  /* 0x00011200ff2677ac */ /* 0x000e620008000a00 */
[----:B--2---:R-:W-:Y:S01]  /*4490*/  UISETP.NE.U32.AND UP0, UPT, UR4, URZ, UPT ;  /* 0x000000ff0400728c */ /* 0x004fe2000bf05070 */
[----:B------:R-:W2:Y:S01]  /*44a0*/  LDCU UR15, c[0x0][0xb0c] ;  /* 0x00016180ff0f77ac */ /* 0x000ea20008000800 */
[----:B------:R-:W3:Y:S01]  /*44b0*/  LDCU UR55, c[0x0][0xb20] ;  /* 0x00016400ff3777ac */ /* 0x000ee20008000800 */
[----:B------:R-:W3:Y:S01]  /*44c0*/  LDCU UR4, c[0x0][0xb30] ;  /* 0x00016600ff0477ac */ /* 0x000ee20008000800 */
[----:B----4-:R-:W-:-:S02]  /*44d0*/  UIMAD.WIDE.U32 UR6, UR46, UR48, URZ ;  /* 0x000000302e0672a5 */ /* 0x010fc4000f8e00ff */
[----:B-1----:R-:W-:Y:S02]  /*44e0*/  UIMAD.WIDE.U32 UR8, UR37, UR51, URZ ;  /* 0x00000033250872a5 */ /* 0x002fe4000f8e00ff */
[----:B------:R-:W-:Y:S01]  /*44f0*/  UISETP.NE.AND.EX UP6, UPT, UR5, URZ, UPT, UP0 ;  /* 0x000000ff0500728c */ /* 0x000fe2000bfc5300 */
[----:B------:R-:W-:Y:S01]  /*4500*/  UMOV UR21, 0x400 ;  /* 0x0000040000157882 */ /* 0x000fe20000000000 */
[----:B------:R-:W-:Y:S02]  /*4510*/  UISETP.NE.AND UP0, UPT, UR45, 0x1, UPT ;  /* 0x000000012d00788c */ /* 0x000fe4000bf05270 */
[----:B------:R-:W-:Y:S02]  /*4520*/  UISETP.NE.U32.AND UP0, UPT, UR38, URZ, UPT ;  /* 0x000000ff2600728c */ /* 0x000fe4000bf05070 */
[----:B------:R-:W-:Y:S01]  /*4530*/  ULEA UR21, UR52, UR21, 0x18 ;  /* 0x0000001534157291 */ /* 0x000fe2000f8ec0ff */
[----:B------:R-:W-:Y:S01]  /*4540*/  UMOV UR6, UR7 ;  /* 0x0000000700067c82 */ /* 0x000fe20008000000 */
[----:B------:R-:W-:Y:S01]  /*4550*/  UMOV UR47, UR9 ;  /* 0x00000009002f7c82 */ /* 0x000fe20008000000 */
[----:B------:R-:W-:-:S02]  /*4560*/  UISETP.GE.AND UP2, UPT, UR45, 0x1, UPT ;  /* 0x000000012d00788c */ /* 0x000fc4000bf46270 */
[----:B------:R-:W-:Y:S02]  /*4570*/  UISETP.NE.AND.EX UP5, UPT, UR39, URZ, UPT, UP0 ;  /* 0x000000ff2700728c */ /* 0x000fe4000bfa5300 */
[----:B------:R-:W-:Y:S01]  /*4580*/  UPLOP3.LUT UP3, UPT, UPT, UPT, UPT, 0x40, 0x4 ;  /* 0x000000000004789c */ /* 0x000fe20003f6e870 */
[----:B------:R-:W1:Y:S01]  /*4590*/  LDCU.64 UR22, c[0x0][0xb28] ;  /* 0x00016500ff1677ac */ /* 0x000e620008000a00 */
[----:B--2---:R-:W-:Y:S02]  /*45a0*/  UISETP.NE.AND UP2, UPT, UR15, 0x1, UPT ;  /* 0x000000010f00788c */ /* 0x004fe4000bf45270 */
[----:B------:R-:W-:Y:S02]  /*45b0*/  UIADD3 UR41, UPT, UPT, UR21, 0x50, URZ ;  /* 0x0000005015297890 */ /* 0x000fe4000fffe0ff */
[----:B------:R-:W-:Y:S02]  /*45c0*/  UIADD3 UR33, UPT, UPT, UR21, 0x58, URZ ;  /* 0x0000005815217890 */ /* 0x000fe4000fffe0ff */
[----:B------:R-:W-:-:S02]  /*45d0*/  UIADD3 UR25, UPT, UPT, UR21, 0x60, URZ ;  /* 0x0000006015197890 */ /* 0x000fc4000fffe0ff */
[----:B------:R-:W-:Y:S02]  /*45e0*/  UIADD3 UR17, UPT, UPT, UR21, 0x68, URZ ;  /* 0x0000006815117890 */ /* 0x000fe4000fffe0ff */
[----:B------:R-:W-:Y:S02]  /*45f0*/  USHF.R.U32.HI UR53, URZ, UR49, UR6 ;  /* 0x00000031ff357299 */ /* 0x000fe40008011606 */
[----:B---3--:R-:W-:Y:S02]  /*4600*/  USHF.R.U32.HI UR47, URZ, UR55, UR47 ;  /* 0x00000037ff2f7299 */ /* 0x008fe4000801162f */
[----:B------:R-:W-:Y:S02]  /*4610*/  UISETP.NE.AND UP0, UPT, UR50, 0x1, UPT ;  /* 0x000000013200788c */ /* 0x000fe4000bf05270 */
[----:B------:R-:W-:-:S11]  /*4620*/  UISETP.NE.AND UP4, UPT, UR4, 0x1, UPT ;  /* 0x000000010400788c */ /* 0x000fd6000bf85270 */
.L_x_99:
[C---:B------:R-:W-:Y:S02]  /*4630*/  LEA R8, R10.reuse, UR21, 0x3 ;  /* 0x000000150a087c11 */ /* 0x040fe4000f8e18ff */
[----:B------:R-:W-:Y:S02]  /*4640*/  SHF.L.U32 R0, R9, 0x1f, RZ ;  /* 0x0000001f09007819 */ /* 0x000fe400000006ff */
[----:B------:R-:W-:Y:S02]  /*4650*/  LEA R4, R10, UR21, 0x4 ;  /* 0x000000150a047c11 */ /* 0x000fe4000f8e20ff */
[----:B--2---:R-:W2:Y:S02]  /*4660*/  SYNCS.PHASECHK.TRANS64.TRYWAIT P0, [R8+URZ+0xa0], R0 ;  /* 0x0000a000080075a7 */ /* 0x004ea400080011ff */
[----:B--2---:R-:W-:Y:S05]  /*4670*/  @!P0 BRA `(.L_x_85) ;  /* 0x0000008400008947 */ /* 0x004fea0003800000 */
.L_x_212:
[----:B------:R-:W3:Y:S01]  /*4680*/  LDS.128 R4, [R4+0x110] ;  /* 0x0001100004047984 */ /* 0x000ee20000000c00 */
[----:B------:R-:W-:Y:S01]  /*4690*/  UISETP.GE.AND UP0, UPT, UR45, 0x1, UPT ;  /* 0x000000012d00788c */ /* 0x000fe2000bf06270 */
[----:B------:R-:W-:Y:S01]  /*46a0*/  @!PT LDS RZ, [RZ] ;  /* 0x00000000fffff984 */ /* 0x000fe20000000800 */
[----:B------:R-:W-:Y:S01]  /*46b0*/  @!PT LDS RZ, [RZ] ;  /* 0x00000000fffff984 */ /* 0x000fe20000000800 */
[----:B------:R-:W-:Y:S01]  /*46c0*/  @!PT LDS RZ, [RZ] ;  /* 0x00000000fffff984 */ /* 0x000fe20000000800 */
[----:B------:R-:W-:Y:S01]  /*46d0*/  @!PT LDS RZ, [RZ] ;  /* 0x00000000fffff984 */ /* 0x000fe20000000800 */
[----:B------:R4:W-:Y:S06]  /*46e0*/  MEMBAR.ALL.CTA ;  /* 0x0000000000007992 */ /* 0x0009ec0000008000 */
[----:B----4-:R-:W4:Y:S01]  /*46f0*/  FENCE.VIEW.ASYNC.S ;  /* 0x00000000000073c6 */ /* 0x010f220000000000 */
[----:B---3--:R-:W-:Y:S11]  /*4700*/  LOP3.LUT P0, RZ, R6, 0x1, RZ, 0xc0, !PT ;  /* 0x0000000106ff7812 */ /* 0x008ff6000780c0ff */
[----:B------:R-:W-:Y:S02]  /*4710*/  @!UPT UIADD3 URZ, UPT, UPT, URZ, URZ, URZ ;  /* 0x000000fffffff290 */ /* 0x000fe4000fffe0ff */
[----:B----4-:R-:W-:Y:S01]  /*4720*/  VOTEU.ANY UP2, P0 ;  /* 0x0000000000ff7886 */ /* 0x010fe20000040100 */
[----:B------:R-:W-:Y:S11]  /*4730*/  PLOP3.LUT P0, PT, PT, PT, UP2, 0x80, 0x8 ;  /* 0x000000000008781c */ /* 0x000ff60003f0f028 */
[----:B------:R-:W-:Y:S02]  /*4740*/  @!UPT UIADD3 URZ, UPT, UPT, URZ, URZ, URZ ;  /* 0x000000fffffff290 */ /* 0x000fe4000fffe0ff */
[----:B--2---:R-:W-:Y:S02]  /*4750*/  @P0 SHF.R.U32.HI R0, RZ, 0x10, R5 ;  /* 0x00000010ff000819 */ /* 0x004fe40000011605 */
[----:B------:R-:W-:Y:S02]  /*4760*/  @P0 MOV R2, R4 ;  /* 0x0000000400020202 */ /* 0x000fe40000000f00 */
[----:B------:R-:W-:Y:S01]  /*4770*/  @P0 R2UR UR4, R0 ;  /* 0x00000000000402ca */ /* 0x000fe200000e0000 */
[----:B------:R-:W-:Y:S01]  /*4780*/  VIADD R0, R8, 0xb0 ;  /* 0x000000b008007836 */ /* 0x000fe20000000000 */
[----:B------:R-:W-:Y:S02]  /*4790*/  @P0 LOP3.LUT R4, R5, 0xffff, RZ, 0xc0, !PT ;  /* 0x0000ffff05040812 */ /* 0x000fe400078ec0ff */
[----:B------:R-:W-:Y:S02]  /*47a0*/  @P0 R2UR UR6, R2 ;  /* 0x00000000020602ca */ /* 0x000fe400000e0000 */
[----:B------:R-:W-:Y:S02]  /*47b0*/  PRMT R0, RZ, 0x654, R0 ;  /* 0x00000654ff007816 */ /* 0x000fe40000000000 */
[----:B------:R-:W-:Y:S02]  /*47c0*/  @P0 R2UR UR5, R4 ;  /* 0x00000000040502ca */ /* 0x000fe400000e0000 */
[----:B------:R2:W-:Y:S03]  /*47d0*/  SYNCS.ARRIVE.TRANS64.RED.A1T0 RZ, [R0+URZ], RZ ;  /* 0x000000ff00ff79a7 */ /* 0x0005e600081004ff */
[----:B------:R-:W-:Y:S04]  /*47e0*/  @UP2 UMOV UR29, UR4 ;  /* 0x00000004001d2c82 */ /* 0x000fe80008000000 */
[----:B------:R-:W-:Y:S04]  /*47f0*/  @UP2 UMOV UR14, UR6 ;  /* 0x00000006000e2c82 */ /* 0x000fe80008000000 */
[----:B------:R-:W-:Y:S01]  /*4800*/  @UP2 UMOV UR13, UR5 ;  /* 0x00000005000d2c82 */ /* 0x000fe20008000000 */
[----:B------:R-:W-:Y:S05]  /*4810*/  BRA.U !UP0, `(.L_x_86) ;  /* 0x0000000108c07547 */ /* 0x000fea000b800000 */
[----:B------:R-:W-:Y:S02]  /*4820*/  UIMAD.WIDE.U32 UR18, UR13, UR51, URZ ;  /* 0x000000330d1272a5 */ /* 0x000fe4000f8e00ff */
[----:B------:R-:W-:Y:S02]  /*4830*/  UP2UR UR16, UPR, URZ, 0x4 ;  /* 0x00000004ff107883 */ /* 0x000fe40008000000 */
[----:B------:R-:W-:Y:S02]  /*4840*/  UISETP.NE.AND UP2, UPT, UR50, 0x1, UPT ;  /* 0x000000013200788c */ /* 0x000fe4000bf45270 */
[----:B------:R-:W-:Y:S02]  /*4850*/  UIMAD.WIDE.U32 UR26, UR14, UR48, URZ ;  /* 0x000000300e1a72a5 */ /* 0x000fe4000f8e00ff */
[----:B------:R-:W-:Y:S02]  /*4860*/  USEL UR4, UR37, UR47, !UP2 ;  /* 0x0000002f25047287 */ /* 0x000fe4000d000000 */
[----:B------:R-:W-:Y:S02]  /*4870*/  UISETP.NE.AND UP0, UPT, UR15, 0x1, UPT ;  /* 0x000000010f00788c */ /* 0x000fe4000bf05270 */
[----:B------:R-:W-:Y:S02]  /*4880*/  UP2UR UR20, UPR, URZ, 0x2 ;  /* 0x00000002ff147883 */ /* 0x000fe40008000000 */
[----:B------:R-:W-:Y:S02]  /*4890*/  UISETP.NE.AND UP1, UPT, UR45, 0x1, UPT ;  /* 0x000000012d00788c */ /* 0x000fe4000bf25270 */
[----:B-1----:R-:W-:Y:S02]  /*48a0*/  UIMAD.WIDE.U32 UR8, UR4, UR22, URZ ;  /* 0x00000016040872a5 */ /* 0x002fe4000f8e00ff */
[----:B------:R-:W-:Y:S01]  /*48b0*/  USEL UR7, UR46, UR53, !UP0 ;  /* 0x000000352e077287 */ /* 0x000fe2000c000000 */
[----:B------:R-:W-:Y:S02]  /*48c0*/  UMOV UR5, UR19 ;  /* 0x0000001300057c82 */ /* 0x000fe40008000000 */
[----:B------:R-:W-:Y:S02]  /*48d0*/  USHF.R.U32.HI UR6, URZ, UR55, UR5 ;  /* 0x00000037ff067299 */ /* 0x000fe40008011605 */
[----:B------:R-:W-:Y:S02]  /*48e0*/  UIMAD.WIDE.U32 UR10, UR7, UR22, URZ ;  /* 0x00000016070a72a5 */ /* 0x000fe4000f8e00ff */
[----:B------:R-:W-:Y:S02]  /*48f0*/  USEL UR6, UR13, UR6, !UP2 ;  /* 0x000000060d067287 */ /* 0x000fe4000d000000 */
[----:B------:R-:W-:Y:S01]  /*4900*/  UISETP.NE.AND UP2, UPT, UR16, URZ, UPT ;  /* 0x000000ff1000728c */ /* 0x000fe2000bf45270 */
[----:B------:R-:W-:Y:S02]  /*4910*/  UMOV UR5, UR27 ;  /* 0x0000001b00057c82 */ /* 0x000fe40008000000 */
[----:B------:R-:W-:Y:S03]  /*4920*/  USHF.R.U32.HI UR12, URZ, UR49, UR5 ;  /* 0x00000031ff0c7299 */ /* 0x000fe60008011605 */
[----:B------:R-:W-:Y:S02]  /*4930*/  UMOV UR5, UR9 ;  /* 0x0000000900057c82 */ /* 0x000fe40008000000 */
[----:B------:R-:W-:Y:S03]  /*4940*/  @UP1 USHF.R.U32.HI UR4, URZ, UR23, UR5 ;  /* 0x00000017ff041299 */ /* 0x000fe60008011605 */
[----:B------:R-:W-:Y:S01]  /*4950*/  UMOV UR5, UR11 ;  /* 0x0000000b00057c82 */ /* 0x000fe20008000000 */
[----:B------:R-:W-:Y:S02]  /*4960*/  UIMAD UR4, UR45, UR4, URZ ;  /* 0x000000042d0472a4 */ /* 0x000fe4000f8e02ff */
[----:B------:R-:W-:Y:S02]  /*4970*/  @UP1 USHF.R.U32.HI UR7, URZ, UR23, UR5 ;  /* 0x00000017ff071299 */ /* 0x000fe40008011605 */
[----:B------:R-:W-:Y:S02]  /*4980*/  USEL UR5, UR14, UR12, !UP0 ;  /* 0x0000000c0e057287 */ /* 0x000fe4000c000000 */
[----:B------:R-:W-:Y:S02]  /*4990*/  UIMAD.WIDE.U32 UR10, UR6, UR22, URZ ;  /* 0x00000016060a72a5 */ /* 0x000fe4000f8e00ff */
[----:B------:R-:W-:Y:S02]  /*49a0*/  UIMAD UR8, UR45, UR7, URZ ;  /* 0x000000072d0872a4 */ /* 0x000fe4000f8e02ff */
[----:B------:R-:W-:Y:S03]  /*49b0*/  UISETP.GE.AND UP0, UPT, UR6, UR4, UPT ;  /* 0x000000040600728c */ /* 0x000fe6000bf06270 */
[----:B------:R-:W-:Y:S01]  /*49c0*/  UMOV UR4, UR11 ;  /* 0x0000000b00047c82 */ /* 0x000fe20008000000 */
[----:B------:R-:W-:Y:S02]  /*49d0*/  UISETP.GE.OR UP0, UPT, UR5, UR8, UP0 ;  /* 0x000000080500728c */ /* 0x000fe40008706670 */
[----:B------:R-:W-:Y:S02]  /*49e0*/  USHF.R.U32.HI UR4, URZ, UR23, UR4 ;  /* 0x00000017ff047299 */ /* 0x000fe40008011604 */
[----:B------:R-:W-:Y:S02]  /*49f0*/  UIMAD.WIDE.U32 UR8, UR5, UR22, URZ ;  /* 0x00000016050872a5 */ /* 0x000fe4000f8e00ff */
[----:B------:R-:W-:Y:S04]  /*4a00*/  USEL UR10, UR6, UR4, !UP1 ;  /* 0x00000004060a7287 */ /* 0x000fe8000c800000 */
[----:B------:R-:W-:Y:S01]  /*4a10*/  UIADD3 UR11, UPT, UPT, -UR10, URZ, URZ ;  /* 0x000000ff0a0b7290 */ /* 0x000fe2000fffe1ff */
[----:B------:R-:W-:Y:S02]  /*4a20*/  @!UP0 UMOV UR4, UR9 ;  /* 0x0000000900048c82 */ /* 0x000fe40008000000 */
[----:B------:R-:W-:Y:S02]  /*4a30*/  @!UP0 USHF.R.U32.HI UR4, URZ, UR23, UR4 ;  /* 0x00000017ff048299 */ /* 0x000fe40008011604 */
[----:B------:R-:W-:Y:S02]  /*4a40*/  UIMAD UR8, UR45, UR11, UR6 ;  /* 0x0000000b2d0872a4 */ /* 0x000fe4000f8e0206 */
[----:B------:R-:W-:Y:S02]  /*4a50*/  @!UP0 USEL UR4, UR5, UR4, !UP1 ;  /* 0x0000000405048287 */ /* 0x000fe4000c800000 */
[----:B------:R-:W-:Y:S02]  /*4a60*/  UISETP.NE.AND UP1, UPT, UR20, URZ, UPT ;  /* 0x000000ff1400728c */ /* 0x000fe4000bf25270 */
[----:B------:R-:W-:Y:S02]  /*4a70*/  @!UP0 UIMAD UR7, UR7, UR8, UR4 ;  /* 0x00000008070782a4 */ /* 0x000fe4000f8e0204 */
[----:B------:R-:W-:Y:S02]  /*4a80*/  @!UP0 UIADD3 UR9, UPT, UPT, UR10, -UR4, URZ ;  /* 0x800000040a098290 */ /* 0x000fe4000fffe0ff */
[----:B------:R-:W-:Y:S02]  /*4a90*/  UIADD3 UR8, UPT, UPT, -UR6, URZ, URZ ;  /* 0x000000ff06087290 */ /* 0x000fe4000fffe1ff */
[----:B------:R-:W-:Y:S02]  /*4aa0*/  UIADD3 UR4, UPT, UPT, -UR5, URZ, URZ ;  /* 0x000000ff05047290 */ /* 0x000fe4000fffe1ff */
[----:B------:R-:W-:Y:S03]  /*4ab0*/  @!UP0 UIMAD UR6, UR9, UR45, UR5 ;  /* 0x0000002d090682a4 */ /* 0x000fe6000f8e0205 */
[----:B------:R-:W-:Y:S01]  /*4ac0*/  @!UP0 UMOV UR5, UR7 ;  /* 0x0000000700058c82 */ /* 0x000fe20008000000 */
[----:B------:R-:W-:Y:S02]  /*4ad0*/  UIMAD UR7, UR15, UR4, UR14 ;  /* 0x000000040f0772a4 */ /* 0x000fe4000f8e020e */
[----:B------:R-:W-:Y:S02]  /*4ae0*/  UIMAD UR4, UR50, UR8, UR13 ;  /* 0x00000008320472a4 */ /* 0x000fe4000f8e020d */
[----:B------:R-:W-:Y:S02]  /*4af0*/  UIMAD UR14, UR5, UR15, UR7 ;  /* 0x0000000f050e72a4 */ /* 0x000fe4000f8e0207 */
[----:B------:R-:W-:Y:S11]  /*4b00*/  UIMAD UR13, UR6, UR50, UR4 ;  /* 0x00000032060d72a4 */ /* 0x000ff6000f8e0204 */
[----:B------:R-:W-:Y:S01]  /*4b10*/  @!UPT UIADD3 URZ, UPT, UPT, URZ, URZ, URZ ;  /* 0x000000fffffff290 */ /* 0x000fe2000fffe0ff */
.L_x_86:
[----:B------:R-:W3:Y:S01]  /*4b20*/  @!UP4 LDCU.128 UR8, c[0x0][0xb10] ;  /* 0x00016200ff08c7ac */ /* 0x000ee20008000c00 */
[----:B------:R-:W-:Y:S01]  /*4b30*/  IMAD.MOV.U32 R5, RZ, RZ, 0x1 ;  /* 0x00000001ff057424 */ /* 0x000fe200078e00ff */
[----:B------:R-:W-:Y:S04]  /*4b40*/  ISETP.NE.U32.AND P0, PT, RZ, UR38, PT ;  /* 0x00000026ff007c0c */ /* 0x000fe8000bf05070 */
[----:B------:R-:W-:Y:S01]  /*4b50*/  ISETP.NE.AND.EX P0, PT, RZ, UR39, PT, P0 ;  /* 0x00000027ff007c0c */ /* 0x000fe2000bf05300 */
[----:B------:R-:W4:Y:S01]  /*4b60*/  @!UP4 LDCU UR5, c[0x0][0xb0c] ;  /* 0x00016180ff05c7ac */ /* 0x000f220008000800 */
[----:B------:R-:W-:Y:S01]  /*4b70*/  SHF.L.U32 R5, R5, 0x1f, RZ ;  /* 0x0000001f05057819 */ /* 0x000fe200000006ff */
[----:B------:R-:W-:Y:S02]  /*4b80*/  USHF.L.U32 UR43, UR31, 0x7, URZ ;  /* 0x000000071f2b7899 */ /* 0x000fe400080006ff */
[----:B------:R-:W-:Y:S02]  /*4b90*/  USHF.L.U32 UR42, UR30, 0x8, URZ ;  /* 0x000000081e2a7899 */ /* 0x000fe400080006ff */
[----:B---3--:R-:W-:Y:S07]  /*4ba0*/  UIMAD.WIDE.U32 UR6, UR14, UR8, URZ ;  /* 0x000000080e0672a5 */ /* 0x008fee000f8e00ff */
[----:B------:R-:W-:Y:S01]  /*4bb0*/  @!UP4 UMOV UR4, UR7 ;  /* 0x000000070004cc82 */ /* 0x000fe20008000000 */
[----:B----4-:R-:W-:Y:S02]  /*4bc0*/  @!UP4 UISETP.NE.AND UP0, UPT, UR5, 0x1, UPT ;  /* 0x000000010500c88c */ /* 0x010fe4000bf05270 */
[----:B------:R-:W-:Y:S02]  /*4bd0*/  @!UP4 USHF.R.U32.HI UR4, URZ, UR9, UR4 ;  /* 0x00000009ff04c299 */ /* 0x000fe40008011604 */
[----:B------:R-:W-:Y:S02]  /*4be0*/  UIMAD.WIDE.U32 UR6, UR13, UR11, URZ ;  /* 0x0000000b0d0672a5 */ /* 0x000fe4000f8e00ff */
[----:B------:R-:W-:Y:S02]  /*4bf0*/  @!UP4 USEL UR8, UR14, UR4, !UP0 ;  /* 0x000000040e08c287 */ /* 0x000fe4000c000000 */
[----:B------:R-:W-:Y:S03]  /*4c00*/  @!UP4 UISETP.NE.AND UP0, UPT, UR10, 0x1, UPT ;  /* 0x000000010a00c88c */ /* 0x000fe6000bf05270 */
[----:B------:R-:W-:Y:S02]  /*4c10*/  @!UP4 UMOV UR6, UR7 ;  /* 0x000000070006cc82 */ /* 0x000fe40008000000 */
[----:B------:R-:W3:Y:S02]  /*4c20*/  @!UP4 LDCU UR4, c[0x0][0xb20] ;  /* 0x00016400ff04c7ac */ /* 0x000ee40008000800 */
[----:B---3--:R-:W-:Y:S04]  /*4c30*/  @!UP4 USHF.R.U32.HI UR6, URZ, UR4, UR6 ;  /* 0x00000004ff06c299 */ /* 0x008fe80008011606 */
[----:B------:R-:W-:Y:S04]  /*4c40*/  @!UP4 USEL UR6, UR13, UR6, !UP0 ;  /* 0x000000060d06c287 */ /* 0x000fe8000c000000 */
[----:B------:R-:W-:Y:S02]  /*4c50*/  @!UP4 UIADD3 UR4, UPT, UPT, -UR8, UR6, URZ ;  /* 0x000000060804c290 */ /* 0x000fe4000fffe1ff */
[----:B------:R-:W-:Y:S02]  /*4c60*/  @!UP4 UIADD3 UR6, UPT, UPT, UR8, -UR6, URZ ;  /* 0x800000060806c290 */ /* 0x000fe4000fffe0ff */
[----:B------:R-:W-:Y:S02]  /*4c70*/  @!UP4 UIMAD UR14, UR4, UR5, UR14 ;  /* 0x00000005040ec2a4 */ /* 0x000fe4000f8e020e */
[----:B------:R-:W-:Y:S01]  /*4c80*/  @!UP4 UIMAD UR13, UR6, UR10, UR13 ;  /* 0x0000000a060dc2a4 */ /* 0x000fe2000f8e020d */
[----:B------:R-:W-:Y:S11]  /*4c90*/  BRA.U UP3, `(.L_x_87) ;  /* 0x0000000103107547 */ /* 0x000ff6000b800000 */
[----:B------:R-:W-:Y:S04]  /*4ca0*/  MOV R2, UR54 ;  /* 0x0000003600027c02 */ /* 0x000fe80008000f00 */
[----:B------:R-:W-:Y:S04]  /*4cb0*/  SHF.L.U32 R2, R2, 0x1f, RZ ;  /* 0x0000001f02027819 */ /* 0x000fe800000006ff */
[----:B------:R-:W3:Y:S02]  /*4cc0*/  SYNCS.PHASECHK.TRANS64.TRYWAIT P1, [UR21+0x98], R2 ;  /* 0x00009802ff0075a7 */ /* 0x000ee40008021115 */
[----:B---3--:R-:W-:Y:S05]  /*4cd0*/  @!P1 BRA `(.L_x_88) ;  /* 0x0000007c007c9947 */ /* 0x008fea0003800000 */
.L_x_87:
[----:B------:R-:W-:Y:S05]  /*4ce0*/  BRA.U !UP5, `(.L_x_89) ;  /* 0x000000010d387547 */ /* 0x000fea000b800000 */
[----:B------:R-:W-:Y:S01]  /*4cf0*/  UPLOP3.LUT UP1, UPT, UPT, UPT, UP6, 0x80, 0x8 ;  /* 0x000000000008789c */ /* 0x000fe20003f2f060 */
[----:B--2---:R-:W-:Y:S01]  /*4d00*/  HFMA2 R0, -RZ, RZ, 0, 5.9604644775390625e-08 ;  /* 0x00000001ff007431 */ /* 0x004fe200000001ff */
[----:B------:R-:W2:Y:S01]  /*4d10*/  LDCU.64 UR8, c[0x0][0x358] ;  /* 0x00006b00ff0877ac */ /* 0x000ea20008000a00 */
[----:B------:R-:W-:Y:S03]  /*4d20*/  IMAD.MOV.U32 R83, RZ, RZ, 0x1 ;  /* 0x00000001ff537424 */ /* 0x000fe600078e00ff */
[----:B------:R-:W-:Y:S05]  /*4d30*/  PLOP3.LUT P1, PT, PT, PT, UP1, 0x80, 0x8 ;  /* 0x000000000008781c */ /* 0x000fea0003f2f018 */
[----:B------:R-:W3:Y:S01]  /*4d40*/  @UP1 LDCU.64 UR4, c[0x0][0x888] ;  /* 0x00011100ff0417ac */ /* 0x000ee20008000a00 */
[----:B------:R-:W-:Y:S07]  /*4d50*/  @UP1 UIMAD UR6, UR36, UR38, URZ ;  /* 0x00000026240612a4 */ /* 0x000fee000f8e02ff */
[----:B------:R-:W-:Y:S01]  /*4d60*/  @!P1 PRMT R83, R0, 0x7610, R83 ;  /* 0x0000761000539816 */ /* 0x000fe20000000053 */
[----:B---3--:R-:W-:Y:S06]  /*4d70*/  @UP1 UIMAD.WIDE UR4, UR6, 0x4, UR4 ;  /* 0x00000004060418a5 */ /* 0x008fec000f8e0204 */
[----:B------:R-:W-:Y:S01]  /*4d80*/  IMAD.U32 R6, RZ, RZ, UR4 ;  /* 0x00000004ff067e24 */ /* 0x000fe2000f8e00ff */
[----:B------:R-:W-:Y:S04]  /*4d90*/  MOV R7, UR5 ;  /* 0x0000000500077c02 */ /* 0x000fe80008000f00 */
[----:B------:R-:W3:Y:S01]  /*4da0*/  @!UP1 LDCU UR4, c[0x0][0x880] ;  /* 0x00011000ff0497ac */ /* 0x000ee20008000800 */
[----:B--2--5:R4:W5:Y:S02]  /*4db0*/  @P1 LDG.E R45, desc[UR8][R6.64] ;  /* 0x00000008062d1981 */ /* 0x024964000c1e1900 */
[----:B---34-:R-:W-:Y:S07]  /*4dc0*/  @!P1 IMAD.U32 R45, RZ, RZ, UR4 ;  /* 0x00000004ff2d9e24 */ /* 0x018fee000f8e00ff */
.L_x_89:
[----:B-----5:R-:W-:Y:S01]  /*4dd0*/  @!P0 FSETP.EQ.AND P2, PT, R45, RZ, PT ;  /* 0x000000ff2d00820b */ /* 0x020fe20003f42000 */
[----:B------:R-:W-:Y:S01]  /*4de0*/  @!UPT UIADD3 URZ, UPT, UPT, URZ, URZ, URZ ;  /* 0x000000fffffff290 */ /* 0x000fe2000fffe0ff */
[----:B------:R-:W-:Y:S11]  /*4df0*/  @!P0 BRA `(.L_x_90) ;  /* 0x0000000000148947 */ /* 0x000ff60003800000 */
[----:B------:R-:W-:Y:S02]  /*4e00*/  LOP3.LUT P0, RZ, R83, 0xff, RZ, 0xc0, !PT ;  /* 0x000000ff53ff7812 */ /* 0x000fe4000780c0ff */
[----:B------:R-:W-:Y:S04]  /*4e10*/  PLOP3.LUT P2, PT, PT, PT, UP1, 0x80, 0x8 ;  /* 0x000000000008781c */ /* 0x000fe80003f4f018 */
[----:B------:R-:W-:Y:S07]  /*4e20*/  PLOP3.LUT P2, PT, P2, PT, PT, 0x8, 0x80 ;  /* 0x000000000080781c */ /* 0x000fee000174e170 */
[----:B------:R-:W-:Y:S11]  /*4e30*/  @P0 FSETP.EQ.AND P2, PT, R45, RZ, PT ;  /* 0x000000ff2d00020b */ /* 0x000ff60003f42000 */
[----:B------:R-:W-:Y:S02]  /*4e40*/  @!UPT UIADD3 URZ, UPT, UPT, URZ, URZ, URZ ;  /* 0x000000fffffff290 */ /* 0x000fe4000fffe0ff */
.L_x_90:
[----:B------:R-:W3:Y:S01]  /*4e50*/  SYNCS.PHASECHK.TRANS64.TRYWAIT P0, [UR21+0x70], R5 ;  /* 0x00007005ff0075a7 */ /* 0x000ee20008001115 */
[----:B------:R-:W-:Y:S04]  /*4e60*/  ELECT P1, URZ, PT ;  /* 0x0000000000ff782f */ /* 0x000fe80003820000 */
[----:B------:R-:W-:Y:S01]  /*4e70*/  PLOP3.LUT P1, PT, P2, P1, PT, 0xf2, 0x2f ;  /* 0x00000000002f781c */ /* 0x000fe20001723e72 */
[----:B------:R-:W-:Y:S01]  /*4e80*/  @!UPT UIADD3 URZ, UPT, UPT, URZ, URZ, URZ ;  /* 0x000000fffffff290 */ /* 0x000fe2000fffe0ff */
[----:B---3--:R-:W-:Y:S11]  /*4e90*/  @!P0 BRA `(.L_x_91) ;  /* 0x0000007c00248947 */ /* 0x008ff60003800000 */
.L_x_215:
[----:B--2---:R-:W-:Y:S01]  /*4ea0*/  @!P1 IADD3 R2, P0, PT, R12, 0x580, RZ ;  /* 0x000005800c029810 */ /* 0x004fe20007f1e0ff */
[----:B------:R-:W-:Y:S01]  /*4eb0*/  VOTEU.ALL UP0, P1 ;  /* 0x0000000000ff7886 */ /* 0x000fe20000800000 */
[----:B------:R-:W-:Y:S01]  /*4ec0*/  UMOV UR6, 0x0 ;  /* 0x0000000000067882 */ /* 0x000fe20000000000 */
[----:B------:R-:W-:Y:S01]  /*4ed0*/  UMOV UR7, 0x10000000 ;  /* 0x1000000000077882 */ /* 0x000fe20000000000 */
[----:B------:R-:W-:Y:S01]  /*4ee0*/  @!P1 R2UR UR5, R2 ;  /* 0x00000000020592ca */ /* 0x000fe200000e0000 */
[----:B------:R-:W-:Y:S01]  /*4ef0*/  @!P1 IMAD.X R0, RZ, RZ, R13, P0 ;  /* 0x000000ffff009224 */ /* 0x000fe200000e060d */
[----:B------:R-:W-:Y:S01]  /*4f00*/  @!UP0 UIADD3 UR40, UPT, UPT, UR21, 0x400, URZ ;  /* 0x0000040015288890 */ /* 0x000fe2000fffe0ff */
[----:B------:R-:W-:Y:S01]  /*4f10*/  VOTEU.ALL UP0, P1 ;  /* 0x0000000000ff7886 */ /* 0x000fe20000800000 */
[----:B------:R-:W-:Y:S02]  /*4f20*/  UMOV UR44, UR36 ;  /* 0x00000024002c7c82 */ /* 0x000fe40008000000 */
[----:B------:R-:W-:Y:S01]  /*4f30*/  @!P1 R2UR UR4, R0 ;  /* 0x00000000000492ca */ /* 0x000fe200000e0000 */
[----:B------:R-:W-:Y:S06]  /*4f40*/  @!P1 IMAD.MOV.U32 R0, RZ, RZ, 0x4000 ;  /* 0x00004000ff009424 */ /* 0x000fec00078e00ff */
[----:B------:R-:W-:Y:S06]  /*4f50*/  IMAD.U32 R6, RZ, RZ, UR5 ;  /* 0x00000005ff067e24 */ /* 0x000fec000f8e00ff */
[----:B------:R-:W-:Y:S01]  /*4f60*/  IMAD.U32 R7, RZ, RZ, UR4 ;  /* 0x00000004ff077e24 */ /* 0x000fe2000f8e00ff */
[----:B------:R-:W-:Y:S04]  /*4f70*/  @!P1 R2UR UR4, R6 ;  /* 0x00000000060492ca */ /* 0x000fe800000e0000 */
[----:B------:R-:W-:Y:S11]  /*4f80*/  @!P1 R2UR UR5, R7 ;  /* 0x00000000070592ca */ /* 0x000ff600000e0000 */
[----:B------:R-:W-:Y:S02]  /*4f90*/  @!UPT UIADD3 URZ, UPT, UPT, URZ, URZ, URZ ;  /* 0x000000fffffff290 */ /* 0x000fe4000fffe0ff */
[----:B------:R2:W-:Y:S01]  /*4fa0*/  @!UP0 UTMALDG.3D [UR40], [UR4], desc[UR6] ;  /* 0x00000628040085b4 */ /* 0x0005e20008011000 */
[----:B------:R3:W-:Y:S01]  /*4fb0*/  @!P1 SYNCS.ARRIVE.TRANS64.RED.A0TR RZ, [UR21+0x50], R0 ;  /* 0x00005000ffff99a7 */ /* 0x0007e20008300415 */
[----:B--2---:R-:W-:Y:S09]  /*4fc0*/  UPRMT UR6, UR52, 0x654, UR41 ;  /* 0x0000065434067896 */ /* 0x004ff20008000029 */
[----:B------:R-:W-:Y:S01]  /*4fd0*/  SYNCS.ARRIVE.TRANS64.RED.A1T0 RZ, [UR6], RZ ;  /* 0x000000ffffff79a7 */ /* 0x000fe20008100406 */
[----:B------:R-:W2:Y:S02]  /*4fe0*/  SYNCS.PHASECHK.TRANS64.TRYWAIT P0, [UR21+0x78], R5 ;  /* 0x00007805ff0075a7 */ /* 0x000ea40008001115 */
[----:B--23--:R-:W-:Y:S05]  /*4ff0*/  @!P0 BRA `(.L_x_92) ;  /* 0x0000007800e48947 */ /* 0x00cfea0003800000 */
.L_x_217:
[----:B------:R-:W-:Y:S01]  /*5000*/  @!P1 IADD3 R2, P0, PT, R12, 0x580, RZ ;  /* 0x000005800c029810 */ /* 0x000fe20007f1e0ff */
[----:B------:R-:W-:Y:S01]  /*5010*/  VOTEU.ALL UP0, P1 ;  /* 0x0000000000ff7886 */ /* 0x000fe20000800000 */
[----:B------:R-:W-:Y:S01]  /*5020*/  UMOV UR8, 0x0 ;  /* 0x0000000000087882 */ /* 0x000fe20000000000 */
[----:B------:R-:W-:Y:S01]  /*5030*/  UMOV UR9, 0x10000000 ;  /* 0x1000000000097882 */ /* 0x000fe20000000000 */
[----:B------:R-:W-:Y:S01]  /*5040*/  @!P1 R2UR UR5, R2 ;  /* 0x00000000020592ca */ /* 0x000fe200000e0000 */
[----:B--2---:R-:W-:Y:S01]  /*5050*/  @!P1 IMAD.X R0, RZ, RZ, R13, P0 ;  /* 0x000000ffff009224 */ /* 0x004fe200000e060d */
[----:B------:R-:W-:Y:S02]  /*5060*/  @!UP0 UIADD3 UR34, UPT, UPT, UR42, 0x20, URZ ;  /* 0x000000202a228890 */ /* 0x000fe4000fffe0ff */
[----:B------:R-:W-:Y:S02]  /*5070*/  @!UP0 UIADD3 UR32, UPT, UPT, UR21, 0x4400, URZ ;  /* 0x0000440015208890 */ /* 0x000fe4000fffe0ff */
[----:B------:R-:W-:Y:S01]  /*5080*/  @!P1 R2UR UR4, R0 ;  /* 0x00000000000492ca */ /* 0x000fe200000e0000 */
[----:B------:R-:W-:Y:S01]  /*5090*/  VOTEU.ALL UP0, P1 ;  /* 0x0000000000ff7886 */ /* 0x000fe20000800000 */
[----:B------:R-:W-:Y:S01]  /*50a0*/  @!P1 IMAD.MOV.U32 R0, RZ, RZ, 0x4000 ;  /* 0x00004000ff009424 */ /* 0x000fe200078e00ff */
[----:B------:R-:W-:Y:S01]  /*50b0*/  UMOV UR35, UR43 ;  /* 0x0000002b00237c82 */ /* 0x000fe20008000000 */
[----:B------:R-:W-:Y:S03]  /*50c0*/  UPRMT UR7, UR52, 0x654, UR33 ;  /* 0x0000065434077896 */ /* 0x000fe60008000021 */
[----:B------:R-:W-:Y:S06]  /*50d0*/  IMAD.U32 R6, RZ, RZ, UR5 ;  /* 0x00000005ff067e24 */ /* 0x000fec000f8e00ff */
[----:B------:R-:W-:Y:S01]  /*50e0*/  IMAD.U32 R7, RZ, RZ, UR4 ;  /* 0x00000004ff077e24 */ /* 0x000fe2000f8e00ff */
[----:B------:R-:W-:Y:S04]  /*50f0*/  @!P1 R2UR UR4, R6 ;  /* 0x00000000060492ca */ /* 0x000fe800000e0000 */
[----:B------:R-:W-:Y:S11]  /*5100*/  @!P1 R2UR UR5, R7 ;  /* 0x00000000070592ca */ /* 0x000ff600000e0000 */
[----:B------:R-:W-:Y:S02]  /*5110*/  @!UPT UIADD3 URZ, UPT, UPT, URZ, URZ, URZ ;  /* 0x000000fffffff290 */ /* 0x000fe4000fffe0ff */
[----:B------:R2:W-:Y:S01]  /*5120*/  @!UP0 UTMALDG.3D [UR32], [UR4], desc[UR8] ;  /* 0x00000820040085b4 */ /* 0x0005e20008011000 */
[----:B------:R2:W-:Y:S01]  /*5130*/  @!P1 SYNCS.ARRIVE.TRANS64.RED.A0TR RZ, [UR21+0x58], R0 ;  /* 0x00005800ffff99a7 */ /* 0x0005e20008300415 */
[----:B------:R-:W-:Y:S01]  /*5140*/  SYNCS.ARRIVE.TRANS64.RED.A1T0 RZ, [UR7], RZ ;  /* 0x000000ffffff79a7 */ /* 0x000fe20008100407 */
[----:B------:R-:W3:Y:S02]  /*5150*/  SYNCS.PHASECHK.TRANS64.TRYWAIT P0, [UR21+0x80], R5 ;  /* 0x00008005ff0075a7 */ /* 0x000ee40008001115 */
[----:B--23--:R-:W-:Y:S05]  /*5160*/  @!P0 BRA `(.L_x_93) ;  /* 0x0000007800a08947 */ /* 0x00cfea0003800000 */
.L_x_219:
        /* <DEDUP_REMOVED lines=10> */
[----:B------:R-:W-:Y:S01]  /*5210*/  UMOV UR27, UR43 ;  /* 0x0000002b001b7c82 */ /* 0x000fe20008000000 */
[----:B------:R-:W-:Y:S01]  /*5220*/  UMOV UR28, UR36 ;  /* 0x00000024001c7c82 */ /* 0x000fe20008000000 */
[----:B------:R-:W-:Y:S03]  /*5230*/  @!P1 IMAD.MOV.U32 R0, RZ, RZ, 0x4000 ;  /* 0x00004000ff009424 */ /* 0x000fe600078e00ff */
        /* <DEDUP_REMOVED lines=11> */
.L_x_221:
[----:B------:R-:W-:Y:S01]  /*52f0*/  @!P1 IADD3 R2, P0, PT, R12, 0x580, RZ ;  /* 0x000005800c029810 */ /* 0x000fe20007f1e0ff */
[----:B------:R-:W-:Y:S01]  /*5300*/  VOTEU.ALL UP0, P1 ;  /* 0x0000000000ff7886 */ /* 0x000fe20000800000 */
[----:B------:R-:W-:Y:S01]  /*5310*/  UMOV UR8, 0x0 ;  /* 0x0000000000087882 */ /* 0x000fe20000000000 */
[----:B------:R-:W-:Y:S01]  /*5320*/  UMOV UR9, 0x10000000 ;  /* 0x1000000000097882 */ /* 0x000fe20000000000 */
[----:B------:R-:W-:Y:S01]  /*5330*/  @!P1 R2UR UR5, R2 ;  /* 0x00000000020592ca */ /* 0x000fe200000e0000 */
[----:B--2---:R-:W-:Y:S01]  /*5340*/  @!P1 IMAD.X R0, RZ, RZ, R13, P0 ;  /* 0x000000ffff009224 */ /* 0x004fe200000e060d */
[----:B------:R-:W-:Y:S01]  /*5350*/  @!UP0 UIADD3 UR18, UPT, UPT, UR42, 0x60, URZ ;  /* 0x000000602a128890 */ /* 0x000fe2000fffe0ff */
[----:B------:R-:W-:Y:S01]  /*5360*/  SHF.L.U32 R4, RZ, 0x1f, RZ ;  /* 0x0000001fff047819 */ /* 0x000fe200000006ff */
        /* <DEDUP_REMOVED lines=17> */
.L_x_223:
        /* <DEDUP_REMOVED lines=12> */
[----:B------:R-:W-:Y:S01]  /*5540*/  UMOV UR11, UR43 ;  /* 0x0000002b000b7c82 */ /* 0x000fe20008000000 */
[----:B------:R-:W-:Y:S02]  /*5550*/  UMOV UR12, UR36 ;  /* 0x00000024000c7c82 */ /* 0x000fe40008000000 */
        /* <DEDUP_REMOVED lines=10> */
.L_x_225:
        /* <DEDUP_REMOVED lines=24> */
.L_x_227:
[----:B------:R-:W-:Y:S01]  /*5780*/  @!P1 IADD3 R2, P0, PT, R12, 0x580, RZ ;  /* 0x000005800c029810 */ /* 0x000fe20007f1e0ff */
[----:B------:R-:W-:Y:S01]  /*5790*/  VOTEU.ALL UP0, P1 ;  /* 0x0000000000ff7886 */ /* 0x000fe20000800000 */
[----:B------:R-:W-:Y:S01]  /*57a0*/  UMOV UR6, 0x0 ;  /* 0x0000000000067882 */ /* 0x000fe20000000000 */
[----:B------:R-:W-:Y:S01]  /*57b0*/  UMOV UR7, 0x10000000 ;  /* 0x1000000000077882 */ /* 0x000fe20000000000 */
[----:B------:R-:W-:Y:S01]  /*57c0*/  @!P1 R2UR UR5, R2 ;  /* 0x00000000020592ca */ /* 0x000fe200000e0000 */
[----:B--2---:R-:W-:Y:S01]  /*57d0*/  @!P1 IMAD.X R0, RZ, RZ, R13, P0 ;  /* 0x000000ffff009224 */ /* 0x004fe200000e060d */
[----:B------:R-:W-:Y:S01]  /*57e0*/  @!UP0 UIADD3 UR10, UPT, UPT, UR42, 0xc0, URZ ;  /* 0x000000c02a0a8890 */ /* 0x000fe2000fffe0ff */
[----:B------:R-:W-:Y:S01]  /*57f0*/  VIADD R10, R10, 0x1 ;  /* 0x000000010a0a7836 */ /* 0x000fe20000000000 */
        /* <DEDUP_REMOVED lines=17> */
.L_x_229:
[----:B------:R-:W-:Y:S01]  /*5910*/  @!P1 IADD3 R2, P0, PT, R12, 0x580, RZ ;  /* 0x000005800c029810 */ /* 0x000fe20007f1e0ff */
[----:B------:R-:W-:Y:S01]  /*5920*/  VOTEU.ALL UP0, P1 ;  /* 0x0000000000ff7886 */ /* 0x000fe20000800000 */
[----:B------:R-:W-:Y:S01]  /*5930*/  UMOV UR6, 0x0 ;  /* 0x0000000000067882 */ /* 0x000fe20000000000 */
[----:B------:R-:W-:Y:S01]  /*5940*/  UMOV UR7, 0x10000000 ;  /* 0x1000000000077882 */ /* 0x000fe20000000000 */
[----:B------:R-:W-:Y:S01]  /*5950*/  @!P1 R2UR UR5, R2 ;  /* 0x00000000020592ca */ /* 0x000fe200000e0000 */
[----:B--2---:R-:W-:Y:S01]  /*5960*/  @!P1 IMAD.X R0, RZ, RZ, R13, P0 ;  /* 0x000000ffff009224 */ /* 0x004fe200000e060d */
[----:B------:R-:W-:Y:S01]  /*5970*/  @!UP0 UIADD3 UR10, UPT, UPT, UR42, 0xe0, URZ ;  /* 0x000000e02a0a8890 */ /* 0x000fe2000fffe0ff */
[----:B------:R-:W-:Y:S01]  /*5980*/  R2UR UR19, R85 ;  /* 0x00000000551372ca */ /* 0x000fe200000e0000 */
[----:B------:R-:W-:Y:S01]  /*5990*/  @!UP0 UIADD3 UR8, UPT, UPT, UR21, 0xc400, URZ ;  /* 0x0000c40015088890 */ /* 0x000fe2000fffe0ff */
[----:B------:R-:W-:Y:S01]  /*59a0*/  R2UR UR18, R86 ;  /* 0x00000000561272ca */ /* 0x000fe200000e0000 */
[----:B------:R-:W-:Y:S01]  /*59b0*/  VOTEU.ALL UP0, P1 ;  /* 0x0000000000ff7886 */ /* 0x000fe20000800000 */
[----:B------:R-:W-:Y:S01]  /*59c0*/  @!P1 R2UR UR4, R0 ;  /* 0x00000000000492ca */ /* 0x000fe200000e0000 */
[----:B------:R-:W-:Y:S01]  /*59d0*/  UMOV UR9, UR17 ;  /* 0x0000001100097c82 */ /* 0x000fe20008000000 */
[----:B------:R-:W-:Y:S01]  /*59e0*/  UMOV UR11, UR43 ;  /* 0x0000002b000b7c82 */ /* 0x000fe20008000000 */
[----:B------:R-:W-:Y:S01]  /*59f0*/  UMOV UR12, UR36 ;  /* 0x00000024000c7c82 */ /* 0x000fe20008000000 */
[C---:B------:R-:W-:Y:S01]  /*5a00*/  ISETP.NE.AND P0, PT, R10.reuse, 0x2, PT ;  /* 0x000000020a00780c */ /* 0x040fe20003f05270 */
[----:B------:R-:W-:Y:S01]  /*5a10*/  UMOV UR36, UR29 ;  /* 0x0000001d00247c82 */ /* 0x000fe20008000000 */
[----:B------:R-:W-:Y:S01]  /*5a20*/  IMAD.U32 R6, RZ, RZ, UR5 ;  /* 0x00000005ff067e24 */ /* 0x000fe2000f8e00ff */
[----:B------:R-:W-:Y:S01]  /*5a30*/  UPLOP3.LUT UP3, UPT, UPT, UPT, UPT, 0x80, 0x8 ;  /* 0x000000000008789c */ /* 0x000fe20003f6f070 */
[----:B------:R-:W-:Y:S01]  /*5a40*/  SEL R0, RZ, 0x1, P0 ;  /* 0x00000001ff007807 */ /* 0x000fe20000000000 */
[----:B------:R-:W-:Y:S01]  /*5a50*/  UIADD3 UR30, UPT, UPT, UR13, UR19, URZ ;  /* 0x000000130d1e7290 */ /* 0x000fe2000fffe0ff */
[----:B------:R-:W-:Y:S01]  /*5a60*/  SEL R10, R10, RZ, P0 ;  /* 0x000000ff0a0a7207 */ /* 0x000fe20000000000 */
[----:B------:R-:W-:Y:S01]  /*5a70*/  UIADD3 UR31, UPT, UPT, UR14, UR18, URZ ;  /* 0x000000120e1f7290 */ /* 0x000fe2000fffe0ff */
[----:B------:R-:W-:Y:S01]  /*5a80*/  LOP3.LUT R9, R9, R0, RZ, 0x3c, !PT ;  /* 0x0000000009097212 */ /* 0x000fe200078e3cff */
[----:B------:R-:W-:Y:S01]  /*5a90*/  IMAD.U32 R7, RZ, RZ, UR4 ;  /* 0x00000004ff077e24 */ /* 0x000fe2000f8e00ff */
[----:B------:R-:W-:Y:S04]  /*5aa0*/  @!P1 R2UR UR4, R6 ;  /* 0x00000000060492ca */ /* 0x000fe800000e0000 */
[----:B------:R-:W-:Y:S11]  /*5ab0*/  @!P1 R2UR UR5, R7 ;  /* 0x00000000070592ca */ /* 0x000ff600000e0000 */
[----:B------:R-:W-:Y:S02]  /*5ac0*/  @!UPT UIADD3 URZ, UPT, UPT, URZ, URZ, URZ ;  /* 0x000000fffffff290 */ /* 0x000fe4000fffe0ff */
[----:B------:R2:W-:Y:S01]  /*5ad0*/  @!UP0 UTMALDG.3D [UR8], [UR4], desc[UR6] ;  /* 0x00000608040085b4 */ /* 0x0005e20008011000 */
[----:B------:R2:W-:Y:S01]  /*5ae0*/  @!P1 SYNCS.ARRIVE.TRANS64.RED.A0TR RZ, [UR21+0x68], R3 ;  /* 0x00006803ffff99a7 */ /* 0x0005e20008300415 */
[----:B------:R-:W-:Y:S01]  /*5af0*/  SYNCS.ARRIVE.TRANS64.RED.A1T0 RZ, [UR16], RZ ;  /* 0x000000ffffff79a7 */ /* 0x000fe20008100410 */
[----:B------:R-:W-:Y:S05]  /*5b00*/  BRA.U UP2, `(.L_x_99) ;  /* 0xffffffe902c87547 */ /* 0x000fea000b83ffff */
[----:B------:R-:W3:Y:S02]  /*5b10*/  SYNCS.PHASECHK.TRANS64.TRYWAIT P0, [UR21+0x70], R5 ;  /* 0x00007005ff0075a7 */ /* 0x000ee40008001115 */
[----:B---3--:R-:W-:Y:S05]  /*5b20*/  @!P0 BRA `(.L_x_100) ;  /* 0x0000007000c08947 */ /* 0x008fea0003800000 */
.L_x_231:
[----:B------:R-:W4:Y:S02]  /*5b30*/  SYNCS.PHASECHK.TRANS64.TRYWAIT P0, [UR21+0x78], R5 ;  /* 0x00007805ff0075a7 */ /* 0x000f240008001115 */
[----:B----4-:R-:W-:Y:S05]  /*5b40*/  @!P0 BRA `(.L_x_101) ;  /* 0x0000007000d08947 */ /* 0x010fea0003800000 */
.L_x_233:
[----:B------:R-:W4:Y:S01]  /*5b50*/  SYNCS.PHASECHK.TRANS64.TRYWAIT P0, [UR21+0x80], R5 ;  /* 0x00008005ff0075a7 */ /* 0x000f220008001115 */
[----:B---3--:R-:W-:Y:S01]  /*5b60*/  HFMA2 R0, -RZ, RZ, 0, 5.9604644775390625e-08 ;  /* 0x00000001ff007431 */ /* 0x008fe200000001ff */
[----:B----4-:R-:W-:Y:S06]  /*5b70*/  @!P0 BRA `(.L_x_102) ;  /* 0x0000007000dc8947 */ /* 0x010fec0003800000 */
.L_x_235:
[----:B---3--:R-:W-:Y:S02]  /*5b80*/  MOV R2, UR21 ;  /* 0x0000001500027c02 */ /* 0x008fe40008000f00 */
[----:B------:R-:W-:-:S07]  /*5b90*/  SHF.L.U32 R0, R0, 0x1f, RZ ;  /* 0x0000001f00007819 */ /* 0x000fce00000006ff */
.L_x_103:
[----:B---3--:R3:W4:Y:S02]  /*5ba0*/  SYNCS.PHASECHK.TRANS64.TRYWAIT P0, [R2+URZ+0x88], R0 ;  /* 0x00008800020075a7 */ /* 0x00872400080011ff */
[----:B----4-:R-:W-:Y:S05]  /*5bb0*/  @!P0 NANOSLEEP.SYNCS 0x989680 ;  /* 0x009896800000895d */ /* 0x010fea0003900000 */
[----:B------:R-:W4:Y:S02]  /*5bc0*/  @!P0 SYNCS.PHASECHK.TRANS64 P0, [R2+URZ+0x88], R0 ;  /* 0x00008800020085a7 */ /* 0x000f2400080010ff */
[----:B-12-4-:R-:W-:Y:S05]  /*5bd0*/  @P0 EXIT ;  /* 0x000000000000094d */ /* 0x016fea0003800000 */
[----:B------:R-:W-:Y:S05]  /*5be0*/  BRA `(.L_x_103) ;  /* 0xfffffffc00ec7947 */ /* 0x000fea000383ffff */
.L_x_84:
[----:B------:R-:W-:-:S06]  /*5bf0*/  UISETP.GE.AND UP0, UPT, UR18, 0x4, UPT ;  /* 0x000000041200788c */ /* 0x000fcc000bf06270 */
[----:B------:R-:W-:-:S13]  /*5c00*/  PLOP3.LUT P0, PT, PT, PT, UP0, 0x80, 0x8 ;  /* 0x000000000008781c */ /* 0x000fda0003f0f008 */
[----:B-1----:R-:W-:Y:S05]  /*5c10*/  @!P0 EXIT ;  /* 0x000000000000894d */ /* 0x002fea0003800000 */
[----:B------:R-:W-:Y:S01]  /*5c20*/  BAR.SYNC.DEFER_BLOCKING 0x6, 0xa0 ;  /* 0x0182800000007b1d */ /* 0x000fe20000010000 */
[C---:B------:R-:W-:Y:S01]  /*5c30*/  IMAD.SHL.U32 R2, R100.reuse, 0x20, RZ ;  /* 0x0000002064027824 */ /* 0x040fe200078e00ff */
[C---:B------:R-:W-:Y:S01]  /*5c40*/  LOP3.LUT R82, R100.reuse, 0x1, RZ, 0xc0, !PT ;  /* 0x0000000164527812 */ /* 0x040fe200078ec0ff */
[C---:B------:R-:W-:Y:S01]  /*5c50*/  IMAD.SHL.U32 R44, R100.reuse, 0x4, RZ ;  /* 0x00000004642c7824 */ /* 0x040fe200078e00ff */
[----:B------:R-:W-:Y:S01]  /*5c60*/  CS2R R96, SRZ ;  /* 0x0000000000607805 */ /* 0x000fe2000001ff00 */
[----:B------:R-:W-:Y:S01]  /*5c70*/  IMAD.U32 R37, R100, 0x10000, RZ ;  /* 0x0001000064257824 */ /* 0x000fe200078e00ff */
[----:B------:R-:W-:Y:S01]  /*5c80*/  UMOV UR43, 0x400 ;  /* 0x00000400002b7882 */ /* 0x000fe20000000000 */
[----:B------:R-:W1:Y:S01]  /*5c90*/  LDCU.64 UR4, c[0x0][0x890] ;  /* 0x00011200ff0477ac */ /* 0x000e620008000a00 */
[----:B------:R-:W2:Y:S01]  /*5ca0*/  LDC.64 R80, c[0x0][0x8b0] ;  /* 0x00022c00ff507b82 */ /* 0x000ea20000000a00 */
[----:B------:R-:W-:Y:S01]  /*5cb0*/  LOP3.LUT R3, R2, 0xe0, RZ, 0xc0, !PT ;  /* 0x000000e002037812 */ /* 0x000fe200078ec0ff */
[----:B------:R-:W-:Y:S01]  /*5cc0*/  IMAD.MOV.U32 R99, RZ, RZ, 0x2 ;  /* 0x00000002ff637424 */ /* 0x000fe200078e00ff */
[----:B------:R-:W-:Y:S01]  /*5cd0*/  ULEA UR43, UR52, UR43, 0x18 ;  /* 0x0000002b342b7291 */ /* 0x000fe2000f8ec0ff */
[----:B------:R-:W-:Y:S01]  /*5ce0*/  ISETP.NE.U32.AND P0, PT, R82, 0x1, PT ;  /* 0x000000015200780c */ /* 0x000fe20003f05070 */
[----:B------:R-:W-:Y:S01]  /*5cf0*/  IMAD.MOV.U32 R98, RZ, RZ, 0x4 ;  /* 0x00000004ff627424 */ /* 0x000fe200078e00ff */
[----:B------:R-:W-:Y:S01]  /*5d00*/  LOP3.LUT R44, R3, 0x1c, R44, 0xf8, !PT ;  /* 0x0000001c032c7812 */ /* 0x000fe200078ef82c */
[----:B------:R-:W-:Y:S01]  /*5d10*/  IMAD.MOV.U32 R36, RZ, RZ, RZ ;  /* 0x000000ffff247224 */ /* 0x000fe200078e00ff */
[----:B------:R-:W3:Y:S01]  /*5d20*/  LDC.64 R46, c[0x0][0x8a8] ;  /* 0x00022a00ff2e7b82 */ /* 0x000ee20000000a00 */
[----:B------:R-:W-:Y:S01]  /*5d30*/  LOP3.LUT R37, R37, 0x600000, RZ, 0xc0, !PT ;  /* 0x0060000025257812 */ /* 0x000fe200078ec0ff */
[----:B------:R-:W-:Y:S01]  /*5d40*/  IMAD.MOV.U32 R90, RZ, RZ, RZ ;  /* 0x000000ffff5a7224 */ /* 0x000fe200078e00ff */
[----:B------:R-:W-:Y:S01]  /*5d50*/  R2P PR, R100, 0x6 ;  /* 0x0000000664007804 */ /* 0x000fe20000000000 */
[----:B------:R-:W4:Y:S01]  /*5d60*/  LDCU UR63, c[0x0][0x370] ;  /* 0x00006e00ff3f77ac */ /* 0x000f220008000800 */
[----:B------:R-:W-:-:S02]  /*5d70*/  LOP3.LUT R44, R44, 0xf00, R2, 0xf8, !PT ;  /* 0x00000f002c2c7812 */ /* 0x000fc400078ef802 */
[----:B------:R-:W-:Y:S01]  /*5d80*/  P2R R2, PR, RZ, 0x1 ;  /* 0x00000001ff027803 */ /* 0x000fe20000000000 */
[----:B------:R-:W4:Y:S01]  /*5d90*/  LDS R0, [UR43+0x130] ;  /* 0x0001302bff007984 */ /* 0x000f220008000800 */
[----:B-1----:R-:W-:Y:S01]  /*5da0*/  IMAD.U32 R102, RZ, RZ, UR4 ;  /* 0x00000004ff667e24 */ /* 0x002fe2000f8e00ff */
[----:B------:R-:W-:Y:S01]  /*5db0*/  UIADD3 UR4, UPT, UPT, UR43, 0x400, URZ ;  /* 0x000004002b047890 */ /* 0x000fe2000fffe0ff */
[----:B------:R-:W-:Y:S01]  /*5dc0*/  IMAD.U32 R101, RZ, RZ, UR5 ;  /* 0x00000005ff657e24 */ /* 0x000fe2000f8e00ff */
[----:B------:R-:W-:Y:S01]  /*5dd0*/  LOP3.LUT R100, R100, 0x60, RZ, 0xc0, !PT ;  /* 0x0000006064647812 */ /* 0x000fe200078ec0ff */
[----:B------:R-:W1:Y:S01]  /*5de0*/  LDCU.64 UR54, c[0x0][0x348] ;  /* 0x00006900ff3677ac */ /* 0x000e620008000a00 */
[----:B------:R-:W-:Y:S02]  /*5df0*/  SEL R99, R99, 0xfffffffe, !P1 ;  /* 0xfffffffe63637807 */ /* 0x000fe40004800000 */
[----:B------:R-:W-:Y:S01]  /*5e00*/  SEL R98, R98, 0xfffffffc, !P2 ;  /* 0xfffffffc62627807 */ /* 0x000fe20005000000 */
[----:B------:R-:W-:Y:S01]  /*5e10*/  IMAD.U32 R88, RZ, RZ, UR4 ;  /* 0x00000004ff587e24 */ /* 0x000fe2000f8e00ff */
[----:B------:R-:W1:Y:S01]  /*5e20*/  LDCU UR42, c[0x0][0xb0c] ;  /* 0x00016180ff2a77ac */ /* 0x000e620008000800 */
[----:B------:R-:W1:Y:S01]  /*5e30*/  LDCU UR39, c[0x0][0xb30] ;  /* 0x00016600ff2777ac */ /* 0x000e620008000800 */
[----:B------:R-:W1:Y:S01]  /*5e40*/  LDCU.64 UR60, c[0x0][0x888] ;  /* 0x00011100ff3c77ac */ /* 0x000e620008000a00 */
[----:B------:R-:W1:Y:S01]  /*5e50*/  LDCU.64 UR40, c[0x0][0xb28] ;  /* 0x00016500ff2877ac */ /* 0x000e620008000a00 */
[----:B------:R-:W1:Y:S01]  /*5e60*/  LDCU.128 UR56, c[0x0][0xb10] ;  /* 0x00016200ff3877ac */ /* 0x000e620008000c00 */
[----:B------:R-:W1:Y:S01]  /*5e70*/  LDCU UR62, c[0x0][0x374] ;  /* 0x00006e80ff3e77ac */ /* 0x000e620008000800 */
[----:B------:R-:W-:Y:S01]  /*5e80*/  UMOV UR53, URZ ;  /* 0x000000ff00357c82 */ /* 0x000fe20008000000 */
[----:B------:R-:W-:Y:S01]  /*5e90*/  UMOV UR47, URZ ;  /* 0x000000ff002f7c82 */ /* 0x000fe20008000000 */
[----:B-1234-:R-:W-:-:S07]  /*5ea0*/  IMAD.IADD R37, R0, 0x1, R37 ;  /* 0x0000000100257824 */ /* 0x01efce00078e0225 */
.L_x_179:
[----:B------:R-:W-:Y:S02]  /*5eb0*/  LEA R0, R90, UR43, 0x3 ;  /* 0x0000002b5a007c11 */ /* 0x000fe4000f8e18ff */
[----:B------:R-:W-:Y:S02]  /*5ec0*/  SHF.L.U32 R2, R96, 0x1f, RZ ;  /* 0x0000001f60027819 */ /* 0x000fe400000006ff */
[----:B-1----:R-:W-:Y:S02]  /*5ed0*/  LEA R4, R90, UR43, 0x4 ;  /* 0x0000002b5a047c11 */ /* 0x002fe4000f8e20ff */
[----:B------:R-:W1:Y:S02]  /*5ee0*/  SYNCS.PHASECHK.TRANS64.TRYWAIT P0, [R0+URZ+0xa0], R2 ;  /* 0x0000a002000075a7 */ /* 0x000e6400080011ff */
[----:B-1----:R-:W-:Y:S05]  /*5ef0*/  @!P0 BRA `(.L_x_104) ;  /* 0x0000007000148947 */ /* 0x002fea0003800000 */
.L_x_236:
[----:B------:R-:W-:Y:S01]  /*5f00*/  R2UR UR7, R103 ;  /* 0x00000000670772ca */ /* 0x000fe200000e0000 */
[----:B------:R-:W2:Y:S01]  /*5f10*/  LDS.128 R4, [R4+0x110] ;  /* 0x0001100004047984 */ /* 0x000ea20000000c00 */
[----:B-1----:R-:W-:Y:S01]  /*5f20*/  VIADD R0, R0, 0xb0 ;  /* 0x000000b000007836 */ /* 0x002fe20000000000 */
[----:B------:R-:W-:Y:S04]  /*5f30*/  UISETP.GE.AND UP0, UPT, UR45, 0x1, UPT ;  /* 0x000000012d00788c */ /* 0x000fe8000bf06270 */
[----:B------:R-:W-:Y:S01]  /*5f40*/  PRMT R0, RZ, 0x654, R0 ;  /* 0x00000654ff007816 */ /* 0x000fe20000000000 */
[----:B------:R-:W-:Y:S01]  /*5f50*/  @!PT LDS RZ, [RZ] ;  /* 0x00000000fffff984 */ /* 0x000fe20000000800 */
[----:B------:R-:W-:Y:S01]  /*5f60*/  @!PT LDS RZ, [RZ] ;  /* 0x00000000fffff984 */ /* 0x000fe20000000800 */
[----:B------:R-:W-:Y:S01]  /*5f70*/  @!PT LDS RZ, [RZ] ;  /* 0x00000000fffff984 */ /* 0x000fe20000000800 */
[----:B------:R-:W-:Y:S01]  /*5f80*/  @!PT LDS RZ, [RZ] ;  /* 0x00000000fffff984 */ /* 0x000fe20000000800 */
[----:B------:R1:W-:Y:S06]  /*5f90*/  MEMBAR.ALL.CTA ;  /* 0x0000000000007992 */ /* 0x0003ec0000008000 */
[----:B-1----:R-:W1:Y:S02]  /*5fa0*/  FENCE.VIEW.ASYNC.S ;  /* 0x00000000000073c6 */ /* 0x002e640000000000 */
[----:B-1----:R1:W-:Y:S01]  /*5fb0*/  SYNCS.ARRIVE.TRANS64.RED.A1T0 RZ, [R0+URZ], RZ ;  /* 0x000000ff00ff79a7 */ /* 0x0023e200081004ff */
[----:B--2---:R-:W-:Y:S11]  /*5fc0*/  LOP3.LUT P0, RZ, R6, 0x1, RZ, 0xc0, !PT ;  /* 0x0000000106ff7812 */ /* 0x004ff6000780c0ff */
[----:B------:R-:W-:Y:S02]  /*5fd0*/  @!UPT UIADD3 URZ, UPT, UPT, URZ, URZ, URZ ;  /* 0x000000fffffff290 */ /* 0x000fe4000fffe0ff */
[----:B------:R-:W-:Y:S01]  /*5fe0*/  VOTEU.ANY UP1, P0 ;  /* 0x0000000000ff7886 */ /* 0x000fe20000020100 */
[----:B------:R-:W-:Y:S01]  /*5ff0*/  PLOP3.LUT P0, PT, PT, PT, UP1, 0x80, 0x8 ;  /* 0x000000000008781c */ /* 0x000fe20003f0f018 */
[----:B------:R-:W-:Y:S06]  /*6000*/  UP2UR UR4, UPR, URZ, 0x2 ;  /* 0x00000002ff047883 */ /* 0x000fec0008000000 */
[----:B------:R-:W-:Y:S06]  /*6010*/  IMAD.U32 R104, RZ, RZ, UR4 ;  /* 0x00000004ff687e24 */ /* 0x000fec000f8e00ff */
[----:B------:R-:W-:Y:S02]  /*6020*/  @P0 SHF.R.U32.HI R2, RZ, 0x10, R5 ;  /* 0x00000010ff020819 */ /* 0x000fe40000011605 */
[----:B------:R-:W-:Y:S02]  /*6030*/  @P0 MOV R3, R4 ;  /* 0x0000000400030202 */ /* 0x000fe40000000f00 */
[----:B------:R-:W-:Y:S02]  /*6040*/  @P0 R2UR UR4, R2 ;  /* 0x00000000020402ca */ /* 0x000fe400000e0000 */
[----:B------:R-:W-:Y:S02]  /*6050*/  @P0 LOP3.LUT R4, R5, 0xffff, RZ, 0xc0, !PT ;  /* 0x0000ffff05040812 */ /* 0x000fe400078ec0ff */
[----:B------:R-:W-:Y:S02]  /*6060*/  @P0 R2UR UR6, R3 ;  /* 0x00000000030602ca */ /* 0x000fe400000e0000 */
[----:B------:R-:W-:Y:S07]  /*6070*/  @P0 R2UR UR5, R4 ;  /* 0x00000000040502ca */ /* 0x000fee00000e0000 */
[----:B------:R-:W-:Y:S02]  /*6080*/  @UP1 UMOV UR7, UR4 ;  /* 0x0000000400071c82 */ /* 0x000fe40008000000 */
[----:B------:R-:W-:Y:S02]  /*6090*/  IMAD.U32 R103, RZ, RZ, UR7 ;  /* 0x00000007ff677e24 */ /* 0x000fe4000f8e00ff */
[----:B------:R-:W-:Y:S02]  /*60a0*/  @UP1 UMOV UR38, UR6 ;  /* 0x0000000600261c82 */ /* 0x000fe40008000000 */
[----:B------:R-:W-:Y:S01]  /*60b0*/  @UP1 UMOV UR37, UR5 ;  /* 0x0000000500251c82 */ /* 0x000fe20008000000 */
[----:B-1----:R-:W-:Y:S05]  /*60c0*/  BRA.U !UP0, `(.L_x_105) ;  /* 0x0000000108cc7547 */ /* 0x002fea000b800000 */
[----:B------:R-:W1:Y:S01]  /*60d0*/  LDCU UR12, c[0x0][0xb20] ;  /* 0x00016400ff0c77ac */ /* 0x000e620008000800 */
[----:B------:R-:W-:Y:S02]  /*60e0*/  UIMAD.WIDE.U32 UR4, UR62, UR59, URZ ;  /* 0x0000003b3e0472a5 */ /* 0x000fe4000f8e00ff */
[----:B------:R-:W-:Y:S02]  /*60f0*/  UIMAD.WIDE.U32 UR6, UR63, UR56, URZ ;  /* 0x000000383f0672a5 */ /* 0x000fe4000f8e00ff */
[----:B------:R-:W-:Y:S02]  /*6100*/  UISETP.NE.AND UP0, UPT, UR58, 0x1, UPT ;  /* 0x000000013a00788c */ /* 0x000fe4000bf05270 */
[----:B------:R-:W-:Y:S02]  /*6110*/  UIMAD.WIDE.U32 UR8, UR37, UR59, URZ ;  /* 0x0000003b250872a5 */ /* 0x000fe4000f8e00ff */
[----:B------:R-:W-:Y:S02]  /*6120*/  UIMAD.WIDE.U32 UR10, UR38, UR56, URZ ;  /* 0x00000038260a72a5 */ /* 0x000fe4000f8e00ff */
[----:B------:R-:W-:Y:S02]  /*6130*/  UISETP.NE.AND UP1, UPT, UR42, 0x1, UPT ;  /* 0x000000012a00788c */ /* 0x000fe4000bf25270 */
[----:B------:R-:W-:Y:S01]  /*6140*/  UISETP.NE.AND UP2, UPT, UR45, 0x1, UPT ;  /* 0x000000012d00788c */ /* 0x000fe2000bf45270 */
[----:B------:R-:W-:Y:S02]  /*6150*/  UMOV UR4, UR5 ;  /* 0x0000000500047c82 */ /* 0x000fe40008000000 */
[----:B-1----:R-:W-:Y:S03]  /*6160*/  USHF.R.U32.HI UR5, URZ, UR12, UR4 ;  /* 0x0000000cff057299 */ /* 0x002fe60008011604 */
[----:B------:R-:W-:Y:S02]  /*6170*/  UMOV UR4, UR7 ;  /* 0x0000000700047c82 */ /* 0x000fe40008000000 */
[----:B------:R-:W-:Y:S02]  /*6180*/  USHF.R.U32.HI UR7, URZ, UR57, UR4 ;  /* 0x00000039ff077299 */ /* 0x000fe40008011604 */
[----:B------:R-:W-:Y:S02]  /*6190*/  USEL UR4, UR62, UR5, !UP0 ;  /* 0x000000053e047287 */ /* 0x000fe4000c000000 */
[----:B------:R-:W-:Y:S01]  /*61a0*/  USEL UR7, UR63, UR7, !UP1 ;  /* 0x000000073f077287 */ /* 0x000fe2000c800000 */
[----:B------:R-:W-:Y:S01]  /*61b0*/  UMOV UR5, UR9 ;  /* 0x0000000900057c82 */ /* 0x000fe20008000000 */
[----:B------:R-:W-:Y:S02]  /*61c0*/  UIMAD.WIDE.U32 UR8, UR4, UR40, URZ ;  /* 0x00000028040872a5 */ /* 0x000fe4000f8e00ff */
[----:B------:R-:W-:Y:S03]  /*61d0*/  USHF.R.U32.HI UR6, URZ, UR12, UR5 ;  /* 0x0000000cff067299 */ /* 0x000fe60008011605 */
[----:B------:R-:W-:Y:S01]  /*61e0*/  UMOV UR5, UR11 ;  /* 0x0000000b00057c82 */ /* 0x000fe20008000000 */
[----:B------:R-:W-:Y:S02]  /*61f0*/  UIMAD.WIDE.U32 UR10, UR7, UR40, URZ ;  /* 0x00000028070a72a5 */ /* 0x000fe4000f8e00ff */
[----:B------:R-:W-:Y:S02]  /*6200*/  USHF.R.U32.HI UR12, URZ, UR57, UR5 ;  /* 0x00000039ff0c7299 */ /* 0x000fe40008011605 */
[----:B------:R-:W-:Y:S01]  /*6210*/  USEL UR6, UR37, UR6, !UP0 ;  /* 0x0000000625067287 */ /* 0x000fe2000c000000 */
[----:B------:R-:W-:Y:S02]  /*6220*/  UMOV UR5, UR9 ;  /* 0x0000000900057c82 */ /* 0x000fe40008000000 */
[----:B------:R-:W-:Y:S01]  /*6230*/  UMOV UR10, UR11 ;  /* 0x0000000b000a7c82 */ /* 0x000fe20008000000 */
[----:B------:R-:W-:Y:S02]  /*6240*/  @UP2 USHF.R.U32.HI UR4, URZ, UR41, UR5 ;  /* 0x00000029ff042299 */ /* 0x000fe40008011605 */
[----:B------:R-:W-:Y:S02]  /*6250*/  @UP2 USHF.R.U32.HI UR7, URZ, UR41, UR10 ;  /* 0x00000029ff072299 */ /* 0x000fe4000801160a */
[----:B------:R-:W-:Y:S02]  /*6260*/  UIMAD UR4, UR45, UR4, URZ ;  /* 0x000000042d0472a4 */ /* 0x000fe4000f8e02ff */
[----:B------:R-:W-:Y:S02]  /*6270*/  UIMAD.WIDE.U32 UR10, UR6, UR40, URZ ;  /* 0x00000028060a72a5 */ /* 0x000fe4000f8e00ff */
[----:B------:R-:W-:Y:S02]  /*6280*/  USEL UR5, UR38, UR12, !UP1 ;  /* 0x0000000c26057287 */ /* 0x000fe4000c800000 */
[----:B------:R-:W-:Y:S02]  /*6290*/  UIMAD UR8, UR45, UR7, URZ ;  /* 0x000000072d0872a4 */ /* 0x000fe4000f8e02ff */
[----:B------:R-:W-:Y:S03]  /*62a0*/  UISETP.GE.AND UP0, UPT, UR6, UR4, UPT ;  /* 0x000000040600728c */ /* 0x000fe6000bf06270 */
[----:B------:R-:W-:Y:S01]  /*62b0*/  UMOV UR4, UR11 ;  /* 0x0000000b00047c82 */ /* 0x000fe20008000000 */
[----:B------:R-:W-:Y:S02]  /*62c0*/  UISETP.GE.OR UP0, UPT, UR5, UR8, UP0 ;  /* 0x000000080500728c */ /* 0x000fe40008706670 */
[----:B------:R-:W-:Y:S02]  /*62d0*/  USHF.R.U32.HI UR4, URZ, UR41, UR4 ;  /* 0x00000029ff047299 */ /* 0x000fe40008011604 */
[----:B------:R-:W-:Y:S02]  /*62e0*/  UIMAD.WIDE.U32 UR8, UR5, UR40, URZ ;  /* 0x00000028050872a5 */ /* 0x000fe4000f8e00ff */
[----:B------:R-:W-:Y:S02]  /*62f0*/  USEL UR11, UR6, UR4, !UP2 ;  /* 0x00000004060b7287 */ /* 0x000fe4000d000000 */
[----:B------:R-:W-:Y:S02]  /*6300*/  UIADD3 UR8, UPT, UPT, -UR5, URZ, URZ ;  /* 0x000000ff05087290 */ /* 0x000fe4000fffe1ff */
[----:B------:R-:W-:Y:S01]  /*6310*/  UIADD3 UR10, UPT, UPT, -UR11, URZ, URZ ;  /* 0x000000ff0b0a7290 */ /* 0x000fe2000fffe1ff */
[----:B------:R-:W-:Y:S01]  /*6320*/  @!UP0 UMOV UR4, UR9 ;  /* 0x0000000900048c82 */ /* 0x000fe20008000000 */
[----:B------:R-:W-:Y:S02]  /*6330*/  UIADD3 UR9, UPT, UPT, -UR6, URZ, URZ ;  /* 0x000000ff06097290 */ /* 0x000fe4000fffe1ff */
[----:B------:R-:W-:Y:S02]  /*6340*/  @!UP0 USHF.R.U32.HI UR4, URZ, UR41, UR4 ;  /* 0x00000029ff048299 */ /* 0x000fe40008011604 */
[----:B------:R-:W-:Y:S02]  /*6350*/  UIMAD UR10, UR45, UR10, UR6 ;  /* 0x0000000a2d0a72a4 */ /* 0x000fe4000f8e0206 */
[----:B------:R-:W-:Y:S04]  /*6360*/  @!UP0 USEL UR4, UR5, UR4, !UP2 ;  /* 0x0000000405048287 */ /* 0x000fe8000d000000 */
[----:B------:R-:W-:Y:S02]  /*6370*/  @!UP0 UIMAD UR10, UR7, UR10, UR4 ;  /* 0x0000000a070a82a4 */ /* 0x000fe4000f8e0204 */
[----:B------:R-:W-:Y:S02]  /*6380*/  @!UP0 UIADD3 UR11, UPT, UPT, UR11, -UR4, URZ ;  /* 0x800000040b0b8290 */ /* 0x000fe4000fffe0ff */
[----:B------:R-:W-:Y:S02]  /*6390*/  UIMAD UR7, UR42, UR8, UR38 ;  /* 0x000000082a0772a4 */ /* 0x000fe4000f8e0226 */
[----:B------:R-:W-:Y:S02]  /*63a0*/  @!UP0 UIMAD UR6, UR11, UR45, UR5 ;  /* 0x0000002d0b0682a4 */ /* 0x000fe4000f8e0205 */
[----:B------:R-:W-:Y:S01]  /*63b0*/  UIMAD UR4, UR58, UR9, UR37 ;  /* 0x000000093a0472a4 */ /* 0x000fe2000f8e0225 */
[----:B------:R-:W-:Y:S02]  /*63c0*/  @!UP0 UMOV UR5, UR10 ;  /* 0x0000000a00058c82 */ /* 0x000fe40008000000 */
[----:B------:R-:W-:Y:S02]  /*63d0*/  UIMAD UR38, UR5, UR42, UR7 ;  /* 0x0000002a052672a4 */ /* 0x000fe4000f8e0207 */
[----:B------:R-:W-:Y:S11]  /*63e0*/  UIMAD UR37, UR6, UR58, UR4 ;  /* 0x0000003a062572a4 */ /* 0x000ff6000f8e0204 */
[----:B------:R-:W-:Y:S01]  /*63f0*/  @!UPT UIADD3 URZ, UPT, UPT, URZ, URZ, URZ ;  /* 0x000000fffffff290 */ /* 0x000fe2000fffe0ff */
.L_x_105:
[----:B------:R-:W-:Y:S01]  /*6400*/  UISETP.NE.AND UP0, UPT, UR39, 0x1, UPT ;  /* 0x000000012700788c */ /* 0x000fe2000bf05270 */
[----:B------:R-:W-:Y:S01]  /*6410*/  LOP3.LUT P0, RZ, R88, 0x3f0, RZ, 0xc0, !PT ;  /* 0x000003f058ff7812 */ /* 0x000fe2000780c0ff */
[----:B------:R-:W-:Y:S01]  /*6420*/  USHF.L.U32 UR50, UR31, 0x7, URZ ;  /* 0x000000071f327899 */ /* 0x000fe200080006ff */
[----:B------:R-:W-:Y:S01]  /*6430*/  BSSY.RECONVERGENT B6, `(.L_x_106) ;  /* 0x0000034000067945 */ /* 0x000fe20003800200 */
[----:B------:R-:W-:Y:S01]  /*6440*/  USHF.L.U32 UR49, UR30, 0x8, URZ ;  /* 0x000000081e317899 */ /* 0x000fe200080006ff */
[----:B------:R-:W-:Y:S06]  /*6450*/  IADD3 R90, PT, PT, R90, 0x1, RZ ;  /* 0x000000015a5a7810 */ /* 0x000fec0007ffe0ff */
[----:B------:R-:W1:Y:S01]  /*6460*/  @!UP0 LDCU.128 UR12, c[0x0][0xb10] ;  /* 0x00016200ff0c87ac */ /* 0x000e620008000c00 */
[----:B------:R-:W2:Y:S01]  /*6470*/  @!UP0 LDCU UR5, c[0x0][0xb0c] ;  /* 0x00016180ff0587ac */ /* 0x000ea20008000800 */
[----:B------:R-:W3:Y:S01]  /*6480*/  @!UP0 LDCU UR10, c[0x0][0xb20] ;  /* 0x00016400ff0a87ac */ /* 0x000ee20008000800 */
[----:B-1----:R-:W-:Y:S02]  /*6490*/  UIMAD.WIDE.U32 UR8, UR38, UR12, URZ ;  /* 0x0000000c260872a5 */ /* 0x002fe4000f8e00ff */
[----:B------:R-:W-:Y:S02]  /*64a0*/  UIMAD.WIDE.U32 UR6, UR37, UR15, URZ ;  /* 0x0000000f250672a5 */ /* 0x000fe4000f8e00ff */
[----:B------:R-:W-:Y:S03]  /*64b0*/  @!UP0 UISETP.NE.AND UP1, UPT, UR14, 0x1, UPT ;  /* 0x000000010e00888c */ /* 0x000fe6000bf25270 */
[----:B------:R-:W-:Y:S01]  /*64c0*/  @!UP0 UMOV UR4, UR9 ;  /* 0x0000000900048c82 */ /* 0x000fe20008000000 */
[----:B--2---:R-:W-:Y:S02]  /*64d0*/  @!UP0 UISETP.NE.AND UP2, UPT, UR5, 0x1, UPT ;  /* 0x000000010500888c */ /* 0x004fe4000bf45270 */
[----:B------:R-:W-:Y:S01]  /*64e0*/  @!UP0 USHF.R.U32.HI UR4, URZ, UR13, UR4 ;  /* 0x0000000dff048299 */ /* 0x000fe20008011604 */
[----:B------:R-:W-:Y:S02]  /*64f0*/  @!UP0 UMOV UR6, UR7 ;  /* 0x0000000700068c82 */ /* 0x000fe40008000000 */
[----:B---3--:R-:W-:Y:S02]  /*6500*/  @!UP0 USHF.R.U32.HI UR6, URZ, UR10, UR6 ;  /* 0x0000000aff068299 */ /* 0x008fe40008011606 */
[----:B------:R-:W-:Y:S02]  /*6510*/  @!UP0 USEL UR7, UR38, UR4, !UP2 ;  /* 0x0000000426078287 */ /* 0x000fe4000d000000 */
[----:B------:R-:W-:Y:S04]  /*6520*/  @!UP0 USEL UR6, UR37, UR6, !UP1 ;  /* 0x0000000625068287 */ /* 0x000fe8000c800000 */
[----:B------:R-:W-:Y:S02]  /*6530*/  @!UP0 UIADD3 UR4, UPT, UPT, -UR7, UR6, URZ ;  /* 0x0000000607048290 */ /* 0x000fe4000fffe1ff */
[----:B------:R-:W-:Y:S02]  /*6540*/  @!UP0 UIADD3 UR6, UPT, UPT, UR7, -UR6, URZ ;  /* 0x8000000607068290 */ /* 0x000fe4000fffe0ff */
[----:B------:R-:W-:Y:S02]  /*6550*/  @!UP0 UIMAD UR38, UR4, UR5, UR38 ;  /* 0x00000005042682a4 */ /* 0x000fe4000f8e0226 */
[----:B------:R-:W-:Y:S01]  /*6560*/  @!UP0 UIMAD UR37, UR6, UR14, UR37 ;  /* 0x0000000e062582a4 */ /* 0x000fe2000f8e0225 */
[----:B------:R-:W-:Y:S11]  /*6570*/  @!P0 BRA `(.L_x_107) ;  /* 0x00000000007c8947 */ /* 0x000ff60003800000 */
[----:B------:R-:W1:Y:S01]  /*6580*/  LDCU.64 UR8, c[0x4][0x80] ;  /* 0x01001000ff0877ac */ /* 0x000e620008000a00 */
[----:B------:R-:W-:Y:S01]  /*6590*/  MOV R2, 0x0 ;  /* 0x0000000000027802 */ /* 0x000fe20000000f00 */
[----:B------:R-:W-:Y:S02]  /*65a0*/  HFMA2 R12, -RZ, RZ, 0, 5.9604644775390625e-08 ;  /* 0x00000001ff0c7431 */ /* 0x000fe400000001ff */
[----:B------:R-:W-:Y:S01]  /*65b0*/  IMAD.MOV.U32 R8, RZ, RZ, 0x70 ;  /* 0x00000070ff087424 */ /* 0x000fe200078e00ff */
[----:B------:R2:W3:Y:S01]  /*65c0*/  LDC.64 R14, c[0x4][R2] ;  /* 0x01000000020e7b82 */ /* 0x0004e20000000a00 */
[----:B------:R-:W4:Y:S01]  /*65d0*/  LDCU.64 UR6, c[0x4][0x88] ;  /* 0x01001100ff0677ac */ /* 0x000f220008000a00 */
[----:B------:R-:W-:Y:S01]  /*65e0*/  IMAD.MOV.U32 R13, RZ, RZ, RZ ;  /* 0x000000ffff0d7224 */ /* 0x000fe200078e00ff */
[----:B------:R-:W2:Y:S01]  /*65f0*/  LDCU.64 UR4, c[0x4][0x8] ;  /* 0x01000100ff0477ac */ /* 0x000ea20008000a00 */
[----:B-1----:R-:W-:Y:S01]  /*6600*/  MOV R5, UR9 ;  /* 0x0000000900057c02 */ /* 0x002fe20008000f00 */
[----:B------:R-:W-:Y:S01]  /*6610*/  IMAD.U32 R4, RZ, RZ, UR8 ;  /* 0x00000008ff047e24 */ /* 0x000fe2000f8e00ff */
[----:B----4-:R-:W-:Y:S01]  /*6620*/  MOV R7, UR7 ;  /* 0x0000000700077c02 */ /* 0x010fe20008000f00 */
[----:B------:R-:W-:Y:S01]  /*6630*/  IMAD.U32 R6, RZ, RZ, UR6 ;  /* 0x00000006ff067e24 */ /* 0x000fe2000f8e00ff */
[----:B--2---:R-:W-:Y:S01]  /*6640*/  MOV R11, UR5 ;  /* 0x00000005000b7c02 */ /* 0x004fe20008000f00 */
[----:B------:R-:W-:Y:S02]  /*6650*/  IMAD.U32 R10, RZ, RZ, UR4 ;  /* 0x00000004ff0a7e24 */ /* 0x000fe4000f8e00ff */
[----:B------:R-:W-:Y:S07]  /*6660*/  LEPC R20, `(.L_x_108) ;  /* 0x000000001014794e */ /* 0x000fee0000000000 */
[----:B---3-5:R-:W-:Y:S05]  /*6670*/  CALL.ABS.NOINC R14 ;  /* 0x000000000e007343 */ /* 0x028fea0003c00000 */
.L_x_108:
[----:B------:R-:W1:Y:S01]  /*6680*/  LDCU.64 UR8, c[0x4][0x80] ;  /* 0x01001000ff0877ac */ /* 0x000e620008000a00 */
[----:B------:R-:W2:Y:S01]  /*6690*/  LDC.64 R2, c[0x4][R2] ;  /* 0x0100000002027b82 */ /* 0x000ea20000000a00 */
[----:B------:R-:W-:Y:S02]  /*66a0*/  HFMA2 R12, -RZ, RZ, 0, 5.9604644775390625e-08 ;  /* 0x00000001ff0c7431 */ /* 0x000fe400000001ff */
[----:B------:R-:W-:Y:S02]  /*66b0*/  IMAD.MOV.U32 R8, RZ, RZ, 0x70 ;  /* 0x00000070ff087424 */ /* 0x000fe400078e00ff */
[----:B------:R-:W-:Y:S01]  /*66c0*/  IMAD.MOV.U32 R13, RZ, RZ, RZ ;  /* 0x000000ffff0d7224 */ /* 0x000fe200078e00ff */
[----:B------:R-:W3:Y:S01]  /*66d0*/  LDCU.64 UR6, c[0x4][0x88] ;  /* 0x01001100ff0677ac */ /* 0x000ee20008000a00 */
[----:B------:R-:W4:Y:S01]  /*66e0*/  LDCU.64 UR4, c[0x4][0x8] ;  /* 0x01000100ff0477ac */ /* 0x000f220008000a00 */
[----:B-1----:R-:W-:Y:S02]  /*66f0*/  MOV R4, UR8 ;  /* 0x0000000800047c02 */ /* 0x002fe40008000f00 */
[----:B------:R-:W-:Y:S02]  /*6700*/  MOV R5, UR9 ;  /* 0x0000000900057c02 */ /* 0x000fe40008000f00 */
[----:B---3--:R-:W-:Y:S01]  /*6710*/  MOV R7, UR7 ;  /* 0x0000000700077c02 */ /* 0x008fe20008000f00 */
[----:B------:R-:W-:Y:S01]  /*6720*/  IMAD.U32 R6, RZ, RZ, UR6 ;  /* 0x00000006ff067e24 */ /* 0x000fe2000f8e00ff */
[----:B----4-:R-:W-:Y:S01]  /*6730*/  MOV R11, UR5 ;  /* 0x00000005000b7c02 */ /* 0x010fe20008000f00 */
[----:B------:R-:W-:Y:S02]  /*6740*/  IMAD.U32 R10, RZ, RZ, UR4 ;  /* 0x00000004ff0a7e24 */ /* 0x000fe4000f8e00ff */
[----:B------:R-:W-:Y:S07]  /*6750*/  LEPC R20, `(.L_x_107) ;  /* 0x000000001014794e */ /* 0x000fee0000000000 */
[----:B--2---:R-:W-:Y:S05]  /*6760*/  CALL.ABS.NOINC R2 ;  /* 0x0000000002007343 */ /* 0x004fea0003c00000 */
.L_x_107:
[----:B------:R-:W-:Y:S05]  /*6770*/  BSYNC.RECONVERGENT B6 ;  /* 0x0000000000067941 */ /* 0x000fea0003800200 */
.L_x_106:
[----:B------:R-:W-:Y:S02]  /*6780*/  R2UR UR6, R87 ;  /* 0x00000000570672ca */ /* 0x000fe400000e0000 */
[----:B------:R-:W-:Y:S02]  /*6790*/  R2UR UR5, R102 ;  /* 0x00000000660572ca */ /* 0x000fe400000e0000 */
[----:B------:R-:W-:Y:S02]  /*67a0*/  R2UR UR4, R101 ;  /* 0x00000000650472ca */ /* 0x000fe400000e0000 */
[----:B------:R-:W-:Y:S02]  /*67b0*/  ISETP.NE.U32.AND P4, PT, R80, RZ, PT ;  /* 0x000000ff5000720c */ /* 0x000fe40003f85070 */
[----:B------:R-:W-:Y:S02]  /*67c0*/  ISETP.NE.U32.AND P2, PT, RZ, UR60, PT ;  /* 0x0000003cff007c0c */ /* 0x000fe4000bf45070 */
[----:B------:R-:W-:Y:S02]  /*67d0*/  ISETP.NE.AND.EX P4, PT, R81, RZ, PT, P4 ;  /* 0x000000ff5100720c */ /* 0x000fe40003f85340 */
[----:B------:R-:W-:Y:S01]  /*67e0*/  ISETP.NE.AND.EX P2, PT, RZ, UR61, PT, P2 ;  /* 0x0000003dff007c0c */ /* 0x000fe2000bf45320 */
[----:B------:R-:W-:Y:S02]  /*67f0*/  UISETP.NE.AND UP2, UPT, UR6, URZ, UPT ;  /* 0x000000ff0600728c */ /* 0x000fe4000bf45270 */
[----:B------:R-:W-:Y:S04]  /*6800*/  UISETP.NE.U32.AND UP0, UPT, UR5, URZ, UPT ;  /* 0x000000ff0500728c */ /* 0x000fe8000bf05070 */
[----:B------:R-:W-:Y:S01]  /*6810*/  UISETP.NE.AND.EX UP1, UPT, UR4, URZ, UPT, UP0 ;  /* 0x000000ff0400728c */ /* 0x000fe2000bf25300 */
[----:B------:R-:W-:Y:S01]  /*6820*/  PLOP3.LUT P1, PT, PT, PT, UP2, 0x80, 0x8 ;  /* 0x000000000008781c */ /* 0x000fe20003f2f028 */
[----:B------:R-:W-:Y:S03]  /*6830*/  UPLOP3.LUT UP0, UPT, UPT, UPT, UPT, 0x40, 0x4 ;  /* 0x000000000004789c */ /* 0x000fe60003f0e870 */
[----:B------:R-:W-:Y:S06]  /*6840*/  @UP2 UPLOP3.LUT UP0, UPT, UPT, UPT, UP1, 0x80, 0x8 ;  /* 0x000000000008289c */ /* 0x000fec0003f0f010 */
[----:B------:R-:W-:Y:S01]  /*6850*/  PLOP3.LUT P0, PT, PT, PT, UP0, 0x80, 0x8 ;  /* 0x000000000008781c */ /* 0x000fe20003f0f008 */
[----:B------:R-:W-:Y:S01]  /*6860*/  @!UPT UIADD3 URZ, UPT, UPT, URZ, URZ, URZ ;  /* 0x000000fffffff290 */ /* 0x000fe2000fffe0ff */
[----:B------:R-:W-:Y:S11]  /*6870*/  BRA.U !UP1, `(.L_x_109) ;  /* 0x0000000109407547 */ /* 0x000ff6000b800000 */
[----:B------:R-:W-:Y:S01]  /*6880*/  UISETP.NE.U32.AND UP0, UPT, UR60, URZ, UPT ;  /* 0x000000ff3c00728c */ /* 0x000fe2000bf05070 */
[----:B------:R-:W-:Y:S01]  /*6890*/  R2UR UR6, R102 ;  /* 0x00000000660672ca */ /* 0x000fe200000e0000 */
[----:B------:R-:W1:Y:S01]  /*68a0*/  LDCU.64 UR8, c[0x0][0x358] ;  /* 0x00006b00ff0877ac */ /* 0x000e620008000a00 */
[----:B------:R-:W-:Y:S02]  /*68b0*/  HFMA2 R83, -RZ, RZ, 0, 5.9604644775390625e-08 ;  /* 0x00000001ff537431 */ /* 0x000fe400000001ff */
[----:B------:R-:W-:Y:S01]  /*68c0*/  IMAD.MOV.U32 R0, RZ, RZ, 0x1 ;  /* 0x00000001ff007424 */ /* 0x000fe200078e00ff */
[----:B------:R-:W-:Y:S06]  /*68d0*/  UISETP.NE.AND.EX UP0, UPT, UR61, URZ, UPT, UP0 ;  /* 0x000000ff3d00728c */ /* 0x000fec000bf05300 */
[----:B------:R-:W-:Y:S05]  /*68e0*/  PLOP3.LUT P3, PT, PT, PT, UP0, 0x80, 0x8 ;  /* 0x000000000008781c */ /* 0x000fea0003f6f008 */
[----:B------:R-:W2:Y:S01]  /*68f0*/  @UP0 LDCU.64 UR4, c[0x0][0x888] ;  /* 0x00011100ff0407ac */ /* 0x000ea20008000a00 */
[----:B------:R-:W-:Y:S07]  /*6900*/  @UP0 UIMAD UR6, UR36, UR6, URZ ;  /* 0x00000006240602a4 */ /* 0x000fee000f8e02ff */
[----:B------:R-:W-:Y:S01]  /*6910*/  @!P3 PRMT R83, R0, 0x7610, R83 ;  /* 0x000076100053b816 */ /* 0x000fe20000000053 */
[----:B--2---:R-:W-:Y:S06]  /*6920*/  @UP0 UIMAD.WIDE UR4, UR6, 0x4, UR4 ;  /* 0x00000004060408a5 */ /* 0x004fec000f8e0204 */
[----:B------:R-:W-:Y:S02]  /*6930*/  IMAD.U32 R2, RZ, RZ, UR4 ;  /* 0x00000004ff027e24 */ /* 0x000fe4000f8e00ff */
[----:B------:R-:W-:Y:S03]  /*6940*/  IMAD.U32 R3, RZ, RZ, UR5 ;  /* 0x00000005ff037e24 */ /* 0x000fe6000f8e00ff */
[----:B------:R-:W2:Y:S02]  /*6950*/  @!UP0 LDCU UR4, c[0x0][0x880] ;  /* 0x00011000ff0487ac */ /* 0x000ea40008000800 */
[----:B-1---5:R1:W5:Y:S02]  /*6960*/  @P3 LDG.E R45, desc[UR8][R2.64] ;  /* 0x00000008022d3981 */ /* 0x022364000c1e1900 */
[----:B-12---:R-:W-:Y:S02]  /*6970*/  @!P3 MOV R45, UR4 ;  /* 0x00000004002dbc02 */ /* 0x006fe40008000f00 */
.L_x_109:
[----:B------:R-:W-:Y:S05]  /*6980*/  @!P4 BRA `(.L_x_110) ;  /* 0x000000000024c947 */ /* 0x000fea0003800000 */
[----:B------:R-:W-:Y:S01]  /*6990*/  ISETP.NE.U32.AND P3, PT, R46, RZ, PT ;  /* 0x000000ff2e00720c */ /* 0x000fe20003f65070 */
[----:B------:R-:W1:Y:S03]  /*69a0*/  LDCU.64 UR4, c[0x0][0x358] ;  /* 0x00006b00ff0477ac */ /* 0x000e660008000a00 */
[----:B------:R-:W-:Y:S11]  /*69b0*/  ISETP.NE.AND.EX P3, PT, R47, RZ, PT, P3 ;  /* 0x000000ff2f00720c */ /* 0x000ff60003f65330 */
[----:B------:R-:W-:Y:S02]  /*69c0*/  @!UPT UIADD3 URZ, UPT, UPT, URZ, URZ, URZ ;  /* 0x000000fffffff290 */ /* 0x000fe4000fffe0ff */
[----:B------:R-:W2:Y:S01]  /*69d0*/  @P3 LDC.64 R2, c[0x0][0x8a8] ;  /* 0x00022a00ff023b82 */ /* 0x000ea20000000a00 */
[----:B------:R-:W-:Y:S04]  /*69e0*/  @P3 IMAD R0, R80, UR36, RZ ;  /* 0x0000002450003c24 */ /* 0x000fe8000f8e02ff */
[----:B--2---:R-:W-:Y:S05]  /*69f0*/  @P3 IMAD.WIDE R2, R0, 0x4, R2 ;  /* 0x0000000400023825 */ /* 0x004fea00078e0202 */
[----:B-1---5:R1:W5:Y:S02]  /*6a00*/  @P3 LDG.E R38, desc[UR4][R2.64] ;  /* 0x0000000402263981 */ /* 0x022364000c1e1900 */
[----:B-1----:R-:W2:Y:S02]  /*6a10*/  @!P3 LDC R38, c[0x0][0x8a0] ;  /* 0x00022800ff26bb82 */ /* 0x002ea40000000800 */
.L_x_110:
[----:B-----5:R-:W-:Y:S01]  /*6a20*/  FSETP.NEU.AND P3, PT, R45, RZ, PT ;  /* 0x000000ff2d00720b */ /* 0x020fe20003f6d000 */
[----:B------:R-:W-:Y:S01]  /*6a30*/  IMAD.SHL.U32 R108, R44, 0x4, RZ ;  /* 0x000000042c6c7824 */ /* 0x000fe200078e00ff */
[----:B------:R-:W-:Y:S01]  /*6a40*/  SEL R3, RZ, 0xffffffff, P2 ;  /* 0xffffffffff037807 */ /* 0x000fe20001000000 */
[----:B------:R-:W-:Y:S01]  /*6a50*/  IMAD.SHL.U32 R111, R98, 0x10, RZ ;  /* 0x00000010626f7824 */ /* 0x000fe200078e00ff */
[----:B------:R-:W-:Y:S01]  /*6a60*/  @P1 LOP3.LUT P2, RZ, R83, 0xff, RZ, 0xc0, !PT ;  /* 0x000000ff53ff1812 */ /* 0x000fe2000784c0ff */
[----:B------:R-:W-:Y:S01]  /*6a70*/  VIADD R107, R108, UR43 ;  /* 0x0000002b6c6b7c36 */ /* 0x000fe20008000000 */
[----:B------:R-:W-:Y:S01]  /*6a80*/  @P1 SEL R0, RZ, 0xffffffff, P3 ;  /* 0xffffffffff001807 */ /* 0x000fe20001800000 */
[----:B------:R-:W-:Y:S01]  /*6a90*/  IMAD.MOV.U32 R113, RZ, RZ, -0x10 ;  /* 0xfffffff0ff717424 */ /* 0x000fe200078e00ff */
[----:B------:R-:W-:Y:S01]  /*6aa0*/  LEA R109, R36, UR43, 0x3 ;  /* 0x0000002b246d7c11 */ /* 0x000fe2000f8e18ff */
[----:B------:R-:W-:Y:S01]  /*6ab0*/  IMAD.SHL.U32 R112, R99, 0x10, RZ ;  /* 0x0000001063707824 */ /* 0x000fe200078e00ff */
[----:B------:R-:W-:Y:S01]  /*6ac0*/  @P0 SEL R0, R3, R0, !P2 ;  /* 0x0000000003000207 */ /* 0x000fe20005000000 */
[C---:B------:R-:W-:Y:S01]  /*6ad0*/  IMAD.IADD R94, R107.reuse, 0x1, R111 ;  /* 0x000000016b5e7824 */ /* 0x040fe200078e026f */
[----:B------:R-:W-:Y:S01]  /*6ae0*/  PLOP3.LUT P2, PT, PT, PT, UP1, 0x80, 0x8 ;  /* 0x000000000008781c */ /* 0x000fe20003f4f018 */
[----:B------:R-:W-:Y:S01]  /*6af0*/  IMAD.IADD R106, R107, 0x1, R112 ;  /* 0x000000016b6a7824 */ /* 0x000fe200078e0270 */
[----:B------:R-:W-:Y:S01]  /*6b00*/  @P1 LOP3.LUT R0, R0, 0x1, RZ, 0xc0, !PT ;  /* 0x0000000100001812 */ /* 0x000fe200078ec0ff */
[----:B------:R-:W-:Y:S01]  /*6b10*/  IMAD.IADD R92, R112, 0x1, R94 ;  /* 0x00000001705c7824 */ /* 0x000fe200078e025e */
[----:B------:R-:W-:Y:S01]  /*6b20*/  LOP3.LUT P4, R89, R83, 0xff, RZ, 0xc0, !PT ;  /* 0x000000ff53597812 */ /* 0x000fe2000788c0ff */
[----:B------:R-:W-:Y:S01]  /*6b30*/  BSSY B1, `(.L_x_111) ;  /* 0x0000049000017945 */ /* 0x000fe20003800000 */
[----:B------:R-:W-:Y:S01]  /*6b40*/  ISETP.NE.U32.OR P5, PT, R0, 0x1, !P1 ;  /* 0x000000010000780c */ /* 0x000fe20004fa5470 */
[----:B------:R-:W-:Y:S01]  /*6b50*/  IMAD.MOV.U32 R114, RZ, RZ, 0x1 ;  /* 0x00000001ff727424 */ /* 0x000fe200078e00ff */
[----:B------:R-:W-:Y:S01]  /*6b60*/  SEL R2, RZ, 0xffffffff, P3 ;  /* 0xffffffffff027807 */ /* 0x000fe20001800000 */
[----:B------:R-:W-:Y:S01]  /*6b70*/  IMAD R39, R36, 0x100, R37 ;  /* 0x0000010024277824 */ /* 0x000fe200078e0225 */
[----:B------:R-:W-:Y:S01]  /*6b80*/  P2R R105, PR, RZ, 0x20 ;  /* 0x00000020ff697803 */ /* 0x000fe20000000000 */
[----:B------:R-:W-:Y:S01]  /*6b90*/  IMAD.MOV.U32 R110, RZ, RZ, RZ ;  /* 0x000000ffff6e7224 */ /* 0x000fe200078e00ff */
[----:B------:R-:W-:Y:S02]  /*6ba0*/  CS2R R78, SRZ ;  /* 0x00000000004e7805 */ /* 0x000fe4000001ff00 */
[----:B------:R-:W-:Y:S02]  /*6bb0*/  @P2 SEL R2, R3, R2, !P4 ;  /* 0x0000000203022207 */ /* 0x000fe40006000000 */
[----:B------:R-:W-:Y:S02]  /*6bc0*/  CS2R R76, SRZ ;  /* 0x00000000004c7805 */ /* 0x000fe4000001ff00 */
[----:B------:R-:W-:Y:S02]  /*6bd0*/  CS2R R74, SRZ ;  /* 0x00000000004a7805 */ /* 0x000fe4000001ff00 */
[----:B------:R-:W-:Y:S02]  /*6be0*/  CS2R R72, SRZ ;  /* 0x0000000000487805 */ /* 0x000fe4000001ff00 */
[----:B------:R-:W-:Y:S02]  /*6bf0*/  LOP3.LUT R2, R2, 0x1, RZ, 0xc0, !PT ;  /* 0x0000000102027812 */ /* 0x000fe400078ec0ff */
[----:B------:R-:W-:Y:S02]  /*6c00*/  CS2R R70, SRZ ;  /* 0x0000000000467805 */ /* 0x000fe4000001ff00 */
[----:B------:R-:W-:Y:S02]  /*6c10*/  @P5 SHF.L.U32 R0, RZ, 0x1f, RZ ;  /* 0x0000001fff005819 */ /* 0x000fe400000006ff */
[----:B------:R-:W-:Y:S02]  /*6c20*/  CS2R R68, SRZ ;  /* 0x0000000000447805 */ /* 0x000fe4000001ff00 */
[----:B------:R-:W-:Y:S02]  /*6c30*/  ISETP.NE.U32.AND P2, PT, R2, 0x1, PT ;  /* 0x000000010200780c */ /* 0x000fe40003f45070 */
[----:B------:R-:W-:Y:S01]  /*6c40*/  CS2R R66, SRZ ;  /* 0x0000000000427805 */ /* 0x000fe2000001ff00 */
[----:B------:R1:W3:Y:S01]  /*6c50*/  @P5 SYNCS.PHASECHK.TRANS64.TRYWAIT P1, [UR43+0x50], R0 ;  /* 0x00005000ff0055a7 */ /* 0x0002e2000802112b */
[----:B------:R-:W-:Y:S02]  /*6c60*/  CS2R R64, SRZ ;  /* 0x0000000000407805 */ /* 0x000fe4000001ff00 */
[----:B------:R-:W-:Y:S02]  /*6c70*/  P2R R115, PR, RZ, 0x4 ;  /* 0x00000004ff737803 */ /* 0x000fe40000000000 */
[----:B------:R-:W-:Y:S02]  /*6c80*/  CS2R R62, SRZ ;  /* 0x00000000003e7805 */ /* 0x000fe4000001ff00 */
[----:B------:R-:W-:Y:S02]  /*6c90*/  ISETP.NE.U32.AND P2, PT, R82, 0x1, PT ;  /* 0x000000015200780c */ /* 0x000fe40003f45070 */
[----:B------:R-:W-:Y:S02]  /*6ca0*/  CS2R R60, SRZ ;  /* 0x00000000003c7805 */ /* 0x000fe4000001ff00 */
[----:B------:R-:W-:Y:S02]  /*6cb0*/  CS2R R58, SRZ ;  /* 0x00000000003a7805 */ /* 0x000fe4000001ff00 */
[----:B------:R-:W-:Y:S02]  /*6cc0*/  CS2R R56, SRZ ;  /* 0x0000000000387805 */ /* 0x000fe4000001ff00 */
[----:B------:R-:W-:Y:S02]  /*6cd0*/  SEL R113, R113, 0x10, !P2 ;  /* 0x0000001071717807 */ /* 0x000fe40005000000 */
[----:B------:R-:W-:Y:S02]  /*6ce0*/  CS2R R54, SRZ ;  /* 0x0000000000367805 */ /* 0x000fe4000001ff00 */
[----:B------:R-:W-:Y:S02]  /*6cf0*/  CS2R R52, SRZ ;  /* 0x0000000000347805 */ /* 0x000fe4000001ff00 */
[----:B------:R-:W-:Y:S02]  /*6d00*/  CS2R R50, SRZ ;  /* 0x0000000000327805 */ /* 0x000fe4000001ff00 */
[----:B------:R-:W-:Y:S01]  /*6d10*/  CS2R R48, SRZ ;  /* 0x0000000000307805 */ /* 0x000fe2000001ff00 */
[----:B------:R-:W-:Y:S02]  /*6d20*/  IMAD.IADD R107, R107, 0x1, R113 ;  /* 0x000000016b6b7824 */ /* 0x000fe400078e0271 */
[C---:B------:R-:W-:Y:S02]  /*6d30*/  IMAD.IADD R95, R113.reuse, 0x1, R106 ;  /* 0x00000001715f7824 */ /* 0x040fe400078e026a */
[C---:B------:R-:W-:Y:S02]  /*6d40*/  IMAD.IADD R93, R113.reuse, 0x1, R94 ;  /* 0x00000001715d7824 */ /* 0x040fe400078e025e */
[----:B------:R-:W-:Y:S01]  /*6d50*/  IMAD.IADD R91, R113, 0x1, R92 ;  /* 0x00000001715b7824 */ /* 0x000fe200078e025c */
[----:B-1----:R-:W-:Y:S04]  /*6d60*/  SHF.L.U32 R0, R97, 0x1f, RZ ;  /* 0x0000001f61007819 */ /* 0x002fe800000006ff */
[----:B------:R1:W4:Y:S01]  /*6d70*/  SYNCS.PHASECHK.TRANS64.TRYWAIT P0, [R109+URZ+0xc0], R0 ;  /* 0x0000c0006d0075a7 */ /* 0x00032200080011ff */
[----:B---3--:R-:W-:Y:S01]  /*6d80*/  @P5 SEL R114, RZ, 0x1, !P1 ;  /* 0x00000001ff725807 */ /* 0x008fe20004800000 */
[----:B-1----:R-:W-:Y:S06]  /*6d90*/  @!P5 BRA `(.L_x_112) ;  /* 0x000000000088d947 */ /* 0x002fec0003800000 */
[----:B------:R-:W-:Y:S01]  /*6da0*/  IMAD.MOV.U32 R78, RZ, RZ, RZ ;  /* 0x000000ffff4e7224 */ /* 0x000fe200078e00ff */
[----:B------:R-:W-:Y:S01]  /*6db0*/  ISETP.NE.AND P1, PT, R114, RZ, PT ;  /* 0x000000ff7200720c */ /* 0x000fe20003f25270 */
[----:B------:R-:W-:Y:S01]  /*6dc0*/  BSSY B0, `(.L_x_113) ;  /* 0x0000014000007945 */ /* 0x000fe20003800000 */
[----:B------:R-:W-:Y:S02]  /*6dd0*/  CS2R R50, SRZ ;  /* 0x0000000000327805 */ /* 0x000fe4000001ff00 */
        /* <DEDUP_REMOVED lines=13> */
[----:B------:R-:W-:Y:S01]  /*6eb0*/  CS2R R76, SRZ ;  /* 0x00000000004c7805 */ /* 0x000fe2000001ff00 */
[----:B------:R-:W-:Y:S06]  /*6ec0*/  @P1 BRA `(.L_x_114) ;  /* 0x00000000000c1947 */ /* 0x000fec0003800000 */
[----:B------:R-:W-:Y:S04]  /*6ed0*/  SHF.L.U32 R3, RZ, 0x1f, RZ ;  /* 0x0000001fff037819 */ /* 0x000fe800000006ff */
[----:B------:R-:W1:Y:S02]  /*6ee0*/  SYNCS.PHASECHK.TRANS64.TRYWAIT P1, [UR43+0x50], R3 ;  /* 0x00005003ff0075a7 */ /* 0x000e64000802112b */
[----:B-1----:R-:W-:Y:S05]  /*6ef0*/  @!P1 BRA `(.L_x_115) ;  /* 0x0000006000289947 */ /* 0x002fea0003800000 */
.L_x_114:
[----:B------:R-:W-:Y:S05]  /*6f00*/  BSYNC B0 ;  /* 0x0000000000007941 */ /* 0x000fea0003800000 */
.L_x_113:
[----:B------:R-:W-:Y:S01]  /*6f10*/  ISETP.NE.AND P1, PT, R115, RZ, PT ;  /* 0x000000ff7300720c */ /* 0x000fe20003f25270 */
[----:B------:R-:W-:Y:S11]  /*6f20*/  HFMA2 R110, -RZ, RZ, 0, 5.9604644775390625e-08 ;  /* 0x00000001ff6e7431 */ /* 0x000ff600000001ff */
[----:B------:R-:W-:Y:S01]  /*6f30*/  @!UPT UIADD3 URZ, UPT, UPT, URZ, URZ, URZ ;  /* 0x000000fffffff290 */ /* 0x000fe2000fffe0ff */
[----:B------:R3:W1:Y:S04]  /*6f40*/  @P1 LDS.128 R48, [R108+UR43+0x400] ;  /* 0x0004002b6c301984 */ /* 0x0006680008000c00 */
[----:B------:R3:W1:Y:S04]  /*6f50*/  @P1 LDS.128 R52, [R107+0x400] ;  /* 0x000400006b341984 */ /* 0x0006680000000c00 */
[----:B------:R3:W1:Y:S04]  /*6f60*/  @P1 LDS.128 R56, [R106+0x400] ;  /* 0x000400006a381984 */ /* 0x0006680000000c00 */
[----:B------:R3:W1:Y:S04]  /*6f70*/  @P1 LDS.128 R60, [R95+0x400] ;  /* 0x000400005f3c1984 */ /* 0x0006680000000c00 */
[----:B------:R3:W1:Y:S04]  /*6f80*/  @P1 LDS.128 R64, [R94+0x400] ;  /* 0x000400005e401984 */ /* 0x0006680000000c00 */
[----:B------:R3:W1:Y:S04]  /*6f90*/  @P1 LDS.128 R68, [R93+0x400] ;  /* 0x000400005d441984 */ /* 0x0006680000000c00 */
[----:B------:R3:W1:Y:S04]  /*6fa0*/  @P1 LDS.128 R72, [R92+0x400] ;  /* 0x000400005c481984 */ /* 0x0006680000000c00 */
[----:B------:R3:W1:Y:S02]  /*6fb0*/  @P1 LDS.128 R76, [R91+0x400] ;  /* 0x000400005b4c1984 */ /* 0x0006640000000c00 */
.L_x_112:
[----:B------:R-:W-:Y:S05]  /*6fc0*/  BSYNC B1 ;  /* 0x0000000000017941 */ /* 0x000fea0003800000 */
.L_x_111:
[----:B-1----:R-:W-:Y:S04]  /*6fd0*/  SHF.R.U32.HI R2, RZ, 0x15, R39 ;  /* 0x00000015ff027819 */ /* 0x002fe80000011627 */
[----:B------:R-:W-:Y:S01]  /*6fe0*/  LOP3.LUT P1, RZ, R2, 0x3, R84, 0x48, !PT ;  /* 0x0000000302ff7812 */ /* 0x000fe20007824854 */
[----:B------:R-:W-:Y:S01]  /*6ff0*/  @!UPT UIADD3 URZ, UPT, UPT, URZ, URZ, URZ ;  /* 0x000000fffffff290 */ /* 0x000fe2000fffe0ff */
[----:B----4-:R-:W-:Y:S11]  /*7000*/  @P0 BRA `(.L_x_116) ;  /* 0x0000000000080947 */ /* 0x010ff60003800000 */
[----:B------:R-:W1:Y:S02]  /*7010*/  SYNCS.PHASECHK.TRANS64.TRYWAIT P0, [R109+URZ+0xc0], R0 ;  /* 0x0000c0006d0075a7 */ /* 0x000e6400080011ff */
[----:B-1----:R-:W-:Y:S05]  /*7020*/  @!P0 BRA `(.L_x_117) ;  /* 0x0000005c00f48947 */ /* 0x002fea0003800000 */
.L_x_116:
[----:B------:R-:W-:Y:S05]  /*7030*/  @!P1 BRA `(.L_x_118) ;  /* 0x0000000000409947 */ /* 0x000fea0003800000 */
[----:B------:R-:W4:Y:S01]  /*7040*/  LDCU.64 UR8, c[0x4][0x70] ;  /* 0x01000e00ff0877ac */ /* 0x000f220008000a00 */
[----:B------:R-:W-:Y:S01]  /*7050*/  MOV R3, 0x0 ;  /* 0x0000000000037802 */ /* 0x000fe20000000f00 */
[----:B------:R-:W-:Y:S02]  /*7060*/  HFMA2 R12, -RZ, RZ, 0, 5.9604644775390625e-08 ;  /* 0x00000001ff0c7431 */ /* 0x000fe400000001ff */
[----:B------:R-:W-:Y:S02]  /*7070*/  IMAD.MOV.U32 R8, RZ, RZ, 0x192 ;  /* 0x00000192ff087424 */ /* 0x000fe400078e00ff */
[----:B------:R-:W-:Y:S01]  /*7080*/  IMAD.MOV.U32 R13, RZ, RZ, RZ ;  /* 0x000000ffff0d7224 */ /* 0x000fe200078e00ff */
[----:B------:R-:W5:Y:S01]  /*7090*/  LDCU.64 UR6, c[0x4][0x78] ;  /* 0x01000f00ff0677ac */ /* 0x000f620008000a00 */
[----:B------:R-:W1:Y:S01]  /*70a0*/  LDC.64 R2, c[0x4][R3] ;  /* 0x0100000003027b82 */ /* 0x000e620000000a00 */
[----:B------:R-:W2:Y:S01]  /*70b0*/  LDCU.64 UR4, c[0x4][0x10] ;  /* 0x01000200ff0477ac */ /* 0x000ea20008000a00 */
[----:B----4-:R-:W-:Y:S01]  /*70c0*/  MOV R5, UR9 ;  /* 0x0000000900057c02 */ /* 0x010fe20008000f00 */
[----:B------:R-:W-:Y:S01]  /*70d0*/  IMAD.U32 R4, RZ, RZ, UR8 ;  /* 0x00000008ff047e24 */ /* 0x000fe2000f8e00ff */
[----:B-----5:R-:W-:Y:S01]  /*70e0*/  MOV R7, UR7 ;  /* 0x0000000700077c02 */ /* 0x020fe20008000f00 */
[----:B------:R-:W-:Y:S01]  /*70f0*/  IMAD.U32 R6, RZ, RZ, UR6 ;  /* 0x00000006ff067e24 */ /* 0x000fe2000f8e00ff */
[----:B--2---:R-:W-:Y:S01]  /*7100*/  MOV R11, UR5 ;  /* 0x00000005000b7c02 */ /* 0x004fe20008000f00 */
[----:B------:R-:W-:Y:S02]  /*7110*/  IMAD.U32 R10, RZ, RZ, UR4 ;  /* 0x00000004ff0a7e24 */ /* 0x000fe4000f8e00ff */
[----:B------:R-:W-:Y:S07]  /*7120*/  LEPC R20, `(.L_x_118) ;  /* 0x000000001014794e */ /* 0x000fee0000000000 */
[----:B-1-3--:R-:W-:Y:S05]  /*7130*/  CALL.ABS.NOINC R2 ;  /* 0x0000000002007343 */ /* 0x00afea0003c00000 */
.L_x_118:
[----:B------:R-:W-:Y:S05]  /*7140*/  WARPSYNC.ALL ;  /* 0x0000000000007948 */ /* 0x000fea0003800000 */
[----:B------:R-:W-:Y:S01]  /*7150*/  R2UR UR4, R39 ;  /* 0x00000000270472ca */ /* 0x000fe200000e0000 */
[----:B------:R-:W-:Y:S01]  /*7160*/  BSSY.RECONVERGENT B0, `(.L_x_119) ;  /* 0x000005d000007945 */ /* 0x000fe20003800200 */
[----:B------:R-:W-:Y:S11]  /*7170*/  ISETP.NE.AND P0, PT, R100, RZ, PT ;  /* 0x000000ff6400720c */ /* 0x000ff60003f05270 */
[----:B------:R-:W1:Y:S02]  /*7180*/  LDTM.x32 R4, tmem[UR4] ;  /* 0x00000004000479ee */ /* 0x000e6400082c0000 */
[C---:B-12---:R-:W-:Y:S01]  /*7190*/  FMUL R0, R38.reuse, R4 ;  /* 0x0000000426007220 */ /* 0x046fe20000400000 */
[C---:B------:R-:W-:Y:S01]  /*71a0*/  FMUL R2, R38.reuse, R5 ;  /* 0x0000000526027220 */ /* 0x040fe20000400000 */
[C---:B------:R-:W-:Y:S01]  /*71b0*/  FMUL R3, R38.reuse, R6 ;  /* 0x0000000626037220 */ /* 0x040fe20000400000 */
[C---:B------:R-:W-:Y:S01]  /*71c0*/  FMUL R7, R38.reuse, R7 ;  /* 0x0000000726077220 */ /* 0x040fe20000400000 */
[C---:B------:R-:W-:Y:S01]  /*71d0*/  FFMA R40, R45.reuse, R48, R0 ;  /* 0x000000302d287223 */ /* 0x040fe20000000000 */
[C---:B------:R-:W-:Y:S01]  /*71e0*/  FFMA R41, R45.reuse, R49, R2 ;  /* 0x000000312d297223 */ /* 0x040fe20000000002 */
[C---:B------:R-:W-:Y:S01]  /*71f0*/  FFMA R42, R45.reuse, R50, R3 ;  /* 0x000000322d2a7223 */ /* 0x040fe20000000003 */
[C---:B------:R-:W-:Y:S01]  /*7200*/  FFMA R43, R45.reuse, R51, R7 ;  /* 0x000000332d2b7223 */ /* 0x040fe20000000007 */
[C---:B------:R-:W-:Y:S01]  /*7210*/  FMUL R4, R38.reuse, R8 ;  /* 0x0000000826047220 */ /* 0x040fe20000400000 */
[C---:B------:R-:W-:Y:S01]  /*7220*/  FMUL R5, R38.reuse, R9 ;  /* 0x0000000926057220 */ /* 0x040fe20000400000 */
[C---:B------:R-:W-:Y:S01]  /*7230*/  FMUL R6, R38.reuse, R10 ;  /* 0x0000000a26067220 */ /* 0x040fe20000400000 */
[C---:B------:R-:W-:Y:S01]  /*7240*/  FMUL R11, R38.reuse, R11 ;  /* 0x0000000b260b7220 */ /* 0x040fe20000400000 */
[----:B------:R1:W-:Y:S01]  /*7250*/  STS.128 [R108+UR43+0x400], R40 ;  /* 0x000400286c007988 */ /* 0x0003e20008000c2b */
        /* <DEDUP_REMOVED lines=8> */
[----:B------:R1:W-:Y:S01]  /*72e0*/  STS.128 [R107+0x400], R4 ;  /* 0x000400046b007388 */ /* 0x0003e20000000c00 */
        /* <DEDUP_REMOVED lines=19> */
[C---:B------:R-:W-:Y:S01]  /*7420*/  FMUL R20, R38.reuse, R24 ;  /* 0x0000001826147220 */ /* 0x040fe20000400000 */
        /* <DEDUP_REMOVED lines=9> */
[----:B------:R1:W-:Y:S01]  /*74c0*/  STS.128 [R94+0x400], R16 ;  /* 0x000400105e007388 */ /* 0x0003e20000000c00 */
        /* <DEDUP_REMOVED lines=13> */
[----:B------:R-:W-:Y:S01]  /*75a0*/  FMUL R0, R38, R35 ;  /* 0x0000002326007220 */ /* 0x000fe20000400000 */
[C---:B------:R-:W-:Y:S01]  /*75b0*/  FFMA R28, R45.reuse, R76, R28 ;  /* 0x0000004c2d1c7223 */ /* 0x040fe2000000001c */
[C---:B------:R-:W-:Y:S01]  /*75c0*/  FFMA R29, R45.reuse, R77, R29 ;  /* 0x0000004d2d1d7223 */ /* 0x040fe2000000001d */
[C---:B------:R-:W-:Y:S01]  /*75d0*/  FFMA R30, R45.reuse, R78, R30 ;  /* 0x0000004e2d1e7223 */ /* 0x040fe2000000001e */
[----:B------:R1:W-:Y:S01]  /*75e0*/  STS.128 [R92+0x400], R24 ;  /* 0x000400185c007388 */ /* 0x0003e20000000c00 */
[----:B------:R-:W-:Y:S05]  /*75f0*/  FFMA R31, R45, R79, R0 ;  /* 0x0000004f2d1f7223 */ /* 0x000fea0000000000 */
[----:B------:R1:W-:Y:S01]  /*7600*/  STS.128 [R91+0x400], R28 ;  /* 0x0004001c5b007388 */ /* 0x0003e20000000c00 */
[----:B------:R-:W-:Y:S01]  /*7610*/  @!PT LDS RZ, [RZ] ;  /* 0x00000000fffff984 */ /* 0x000fe20000000800 */
[----:B------:R-:W-:Y:S01]  /*7620*/  @!PT LDS RZ, [RZ] ;  /* 0x00000000fffff984 */ /* 0x000fe20000000800 */
[----:B------:R-:W-:Y:S01]  /*7630*/  @!PT LDS RZ, [RZ] ;  /* 0x00000000fffff984 */ /* 0x000fe20000000800 */
[----:B------:R-:W-:Y:S01]  /*7640*/  @!PT LDS RZ, [RZ] ;  /* 0x00000000fffff984 */ /* 0x000fe20000000800 */
[----:B------:R2:W-:Y:S06]  /*7650*/  MEMBAR.ALL.CTA ;  /* 0x0000000000007992 */ /* 0x0005ec0000008000 */
[----:B--2---:R-:W2:Y:S02]  /*7660*/  FENCE.VIEW.ASYNC.S ;  /* 0x00000000000073c6 */ /* 0x004ea40000000000 */
[----:B--2---:R-:W-:Y:S06]  /*7670*/  BAR.SYNC.DEFER_BLOCKING 0x1, 0x80 ;  /* 0x0042000000007b1d */ /* 0x004fec0000010000 */
[----:B------:R-:W-:Y:S05]  /*7680*/  @P0 BRA `(.L_x_120) ;  /* 0x0000000000280947 */ /* 0x000fea0003800000 */
[----:B------:R-:W-:Y:S01]  /*7690*/  UIADD3 UR4, UPT, UPT, UR43, 0x400, URZ ;  /* 0x000004002b047890 */ /* 0x000fe2000fffe0ff */
[----:B------:R-:W-:Y:S05]  /*76a0*/  UMOV UR51, UR36 ;  /* 0x0000002400337c82 */ /* 0x000fea0008000000 */
[----:B------:R-:W-:Y:S01]  /*76b0*/  MOV R88, UR4 ;  /* 0x0000000400587c02 */ /* 0x000fe20008000f00 */
[----:B------:R-:W-:Y:S03]  /*76c0*/  UIADD3 UR4, UP0, UPT, UR54, 0x680, URZ ;  /* 0x0000068036047890 */ /* 0x000fe6000ff1e0ff */
[----:B------:R-:W-:Y:S01]  /*76d0*/  R2UR UR48, R88 ;  /* 0x00000000583072ca */ /* 0x000fe200000e0000 */
[----:B------:R-:W-:Y:S11]  /*76e0*/  UIADD3.X UR5, UPT, UPT, URZ, UR55, URZ, UP0, !UPT ;  /* 0x00000037ff057290 */ /* 0x000ff600087fe4ff */
[----:B------:R-:W-:Y:S01]  /*76f0*/  @!UPT UIADD3 URZ, UPT, UPT, URZ, URZ, URZ ;  /* 0x000000fffffff290 */ /* 0x000fe2000fffe0ff */
[----:B------:R2:W-:Y:S01]  /*7700*/  UTMASTG.3D [UR48], [UR4] ;  /* 0x00000030040073b5 */ /* 0x0005e20008010000 */
[----:B------:R0:W-:Y:S01]  /*7710*/  UTMACMDFLUSH ;  /* 0x00000000000079b7 */ /* 0x0001e20000000000 */
[----:B--2---:R-:W-:Y:S04]  /*7720*/  DEPBAR.LE SB0, 0x1 ;  /* 0x000080400000791a */ /* 0x004fe80000000000 */
.L_x_120:
[----:B------:R-:W-:Y:S05]  /*7730*/  BSYNC.RECONVERGENT B0 ;  /* 0x0000000000007941 */ /* 0x000fea0003800200 */
.L_x_119:
[----:B------:R-:W-:Y:S01]  /*7740*/  BAR.SYNC.DEFER_BLOCKING 0x1, 0x80 ;  /* 0x0042000000007b1d */ /* 0x000fe20000010000 */
[----:B------:R-:W-:Y:S01]  /*7750*/  ISETP.NE.AND P1, PT, R105, RZ, PT ;  /* 0x000000ff6900720c */ /* 0x000fe20003f25270 */
[----:B------:R-:W-:Y:S01]  /*7760*/  UISETP.NE.AND UP0, UPT, UR53, URZ, UPT ;  /* 0x000000ff3500728c */ /* 0x000fe2000bf05270 */
[----:B------:R-:W-:Y:S11]  /*7770*/  LEA R2, R110, UR43, 0x3 ;  /* 0x0000002b6e027c11 */ /* 0x000ff6000f8e18ff */
[----:B------:R-:W-:Y:S01]  /*7780*/  @P1 SHF.L.U32 R3, RZ, 0x1f, RZ ;  /* 0x0000001fff031819 */ /* 0x000fe200000006ff */
[----:B------:R-:W-:Y:S06]  /*7790*/  BRA.U !UP0, `(.L_x_121) ;  /* 0x0000000108247547 */ /* 0x000fec000b800000 */
[----:B-1----:R-:W-:Y:S01]  /*77a0*/  IMAD.U32 R4, RZ, RZ, UR47 ;  /* 0x0000002fff047e24 */ /* 0x002fe2000f8e00ff */
[----:B------:R-:W-:Y:S01]  /*77b0*/  MOV R0, UR52 ;  /* 0x0000003400007c02 */ /* 0x000fe20008000f00 */
[----:B------:R-:W-:Y:S03]  /*77c0*/  UIADD3 UR4, UPT, UPT, UR47, 0x1, URZ ;  /* 0x000000012f047890 */ /* 0x000fe6000fffe0ff */
[----:B------:R-:W-:Y:S01]  /*77d0*/  @P1 LEA R4, R4, UR43, 0x3 ;  /* 0x0000002b04041c11 */ /* 0x000fe2000f8e18ff */
[----:B------:R-:W-:Y:S04]  /*77e0*/  UISETP.NE.AND UP0, UPT, UR4, 0x4, UPT ;  /* 0x000000040400788c */ /* 0x000fe8000bf05270 */
[----:B------:R-:W-:Y:S01]  /*77f0*/  @P1 VIADD R4, R4, 0x70 ;  /* 0x0000007004041836 */ /* 0x000fe20000000000 */
[----:B------:R-:W-:Y:S04]  /*7800*/  USEL UR47, UR4, URZ, UP0 ;  /* 0x000000ff042f7287 */ /* 0x000fe80008000000 */
[----:B------:R-:W-:Y:S04]  /*7810*/  @P1 PRMT R0, R0, 0x654, R4 ;  /* 0x0000065400001816 */ /* 0x000fe80000000004 */
[----:B------:R2:W-:Y:S04]  /*7820*/  @P1 SYNCS.ARRIVE.TRANS64.RED.A1T0 RZ, [R0+URZ], RZ ;  /* 0x000000ff00ff19a7 */ /* 0x0005e800081004ff */
.L_x_121:
[----:B------:R-:W4:Y:S01]  /*7830*/  @P1 SYNCS.PHASECHK.TRANS64.TRYWAIT P0, [R2+URZ+0x50], R3 ;  /* 0x00005003020015a7 */ /* 0x000f2200080011ff */
[----:B------:R-:W-:Y:S01]  /*7840*/  BSSY B1, `(.L_x_122) ;  /* 0x000001f000017945 */ /* 0x000fe20003800000 */
[----:B----4-:R-:W-:Y:S03]  /*7850*/  @P1 SEL R114, RZ, 0x1, !P0 ;  /* 0x00000001ff721807 */ /* 0x010fe60004000000 */
[----:B------:R-:W-:Y:S05]  /*7860*/  @!P1 BRA `(.L_x_123) ;  /* 0x0000000000709947 */ /* 0x000fea0003800000 */
[----:B------:R-:W-:Y:S01]  /*7870*/  ISETP.NE.AND P1, PT, R115, RZ, PT ;  /* 0x000000ff7300720c */ /* 0x000fe20003f25270 */
[----:B------:R-:W-:Y:S01]  /*7880*/  BSSY B0, `(.L_x_124) ;  /* 0x000000b000007945 */ /* 0x000fe20003800000 */
[----:B------:R-:W-:Y:S11]  /*7890*/  ISETP.NE.AND P0, PT, R114, RZ, PT ;  /* 0x000000ff7200720c */ /* 0x000ff60003f05270 */
[----:B-1----:R-:W-:Y:S05]  /*78a0*/  @P1 IMAD R6, R110, 0x4000, R108 ;  /* 0x000040006e061824 */ /* 0x002fea00078e026c */
[----:B------:R-:W-:Y:S04]  /*78b0*/  @P1 IADD3 R5, PT, PT, R6, UR43, RZ ;  /* 0x0000002b06051c10 */ /* 0x000fe8000fffe0ff */
[----:B------:R-:W-:Y:S01]  /*78c0*/  @P1 IADD3 R4, PT, PT, R112, R5, RZ ;  /* 0x0000000570041210 */ /* 0x000fe20007ffe0ff */
[--C-:B------:R-:W-:Y:S02]  /*78d0*/  @P1 IMAD.IADD R3, R111, 0x1, R5.reuse ;  /* 0x000000016f031824 */ /* 0x100fe400078e0205 */
[----:B------:R-:W-:Y:S01]  /*78e0*/  @P1 IMAD.IADD R5, R113, 0x1, R5 ;  /* 0x0000000171051824 */ /* 0x000fe200078e0205 */
[----:B------:R-:W-:Y:S06]  /*78f0*/  @P0 BRA `(.L_x_125) ;  /* 0x00000000000c0947 */ /* 0x000fec0003800000 */
[----:B--2---:R-:W-:Y:S04]  /*7900*/  SHF.L.U32 R0, RZ, 0x1f, RZ ;  /* 0x0000001fff007819 */ /* 0x004fe800000006ff */
[----:B------:R-:W1:Y:S02]  /*7910*/  SYNCS.PHASECHK.TRANS64.TRYWAIT P0, [R2+URZ+0x50], R0 ;  /* 0x00005000020075a7 */ /* 0x000e6400080011ff */
[----:B-1----:R-:W-:Y:S05]  /*7920*/  @!P0 BRA `(.L_x_126) ;  /* 0x0000005400c88947 */ /* 0x002fea0003800000 */
.L_x_125:
[----:B------:R-:W-:Y:S05]  /*7930*/  BSYNC B0 ;  /* 0x0000000000007941 */ /* 0x000fea0003800000 */
.L_x_124:
[----:B------:R-:W-:Y:S01]  /*7940*/  ISETP.NE.AND P0, PT, R115, RZ, PT ;  /* 0x000000ff7300720c */ /* 0x000fe20003f05270 */
[----:B------:R-:W-:Y:S11]  /*7950*/  VIADD R110, R110, 0x1 ;  /* 0x000000016e6e7836 */ /* 0x000ff60000000000 */
[----:B------:R-:W-:Y:S01]  /*7960*/  @!UPT UIADD3 URZ, UPT, UPT, URZ, URZ, URZ ;  /* 0x000000fffffff290 */ /* 0x000fe2000fffe0ff */
[----:B------:R4:W3:Y:S01]  /*7970*/  @P0 LDS.128 R52, [R5+0x400] ;  /* 0x0004000005340984 */ /* 0x0008e20000000c00 */
[--C-:B-12---:R-:W-:Y:S01]  /*7980*/  @P0 IMAD.IADD R0, R112, 0x1, R3.reuse ;  /* 0x0000000170000824 */ /* 0x106fe200078e0203 */
[C---:B------:R-:W-:Y:S02]  /*7990*/  @P0 IADD3 R2, PT, PT, R113.reuse, R4, RZ ;  /* 0x0000000471020210 */ /* 0x040fe40007ffe0ff */
[----:B------:R1:W2:Y:S04]  /*79a0*/  @P0 LDS.128 R56, [R4+0x400] ;  /* 0x0004000004380984 */ /* 0x0002a80000000c00 */
[----:B------:R2:W2:Y:S04]  /*79b0*/  @P0 LDS.128 R48, [R6+UR43+0x400] ;  /* 0x0004002b06300984 */ /* 0x0004a80008000c00 */
[----:B------:R2:W2:Y:S04]  /*79c0*/  @P0 LDS.128 R60, [R2+0x400] ;  /* 0x00040000023c0984 */ /* 0x0004a80000000c00 */
[----:B------:R2:W2:Y:S04]  /*79d0*/  @P0 LDS.128 R64, [R3+0x400] ;  /* 0x0004000003400984 */ /* 0x0004a80000000c00 */
[----:B------:R2:W2:Y:S01]  /*79e0*/  @P0 LDS.128 R72, [R0+0x400] ;  /* 0x0004000000480984 */ /* 0x0004a20000000c00 */
[C---:B----4-:R-:W-:Y:S01]  /*79f0*/  @P0 IMAD.IADD R5, R113.reuse, 0x1, R3 ;  /* 0x0000000171050824 */ /* 0x050fe200078e0203 */
[----:B-1----:R-:W-:Y:S04]  /*7a00*/  @P0 IADD3 R4, PT, PT, R113, R0, RZ ;  /* 0x0000000071040210 */ /* 0x002fe80007ffe0ff */
[----:B------:R4:W1:Y:S04]  /*7a10*/  @P0 LDS.128 R68, [R5+0x400] ;  /* 0x0004000005440984 */ /* 0x0008680000000c00 */
[----:B------:R4:W1:Y:S02]  /*7a20*/  @P0 LDS.128 R76, [R4+0x400] ;  /* 0x00040000044c0984 */ /* 0x0008640000000c00 */
.L_x_123:
[----:B------:R-:W-:Y:S05]  /*7a30*/  BSYNC B1 ;  /* 0x0000000000017941 */ /* 0x000fea0003800000 */
.L_x_122:
[----:B--2---:R-:W-:Y:S05]  /*7a40*/  VIADD R0, R39, 0x20 ;  /* 0x0000002027007836 */ /* 0x004fea0000000000 */
[----:B------:R-:W-:Y:S04]  /*7a50*/  SHF.R.U32.HI R0, RZ, 0x15, R0 ;  /* 0x00000015ff007819 */ /* 0x000fe80000011600 */
[----:B------:R-:W-:Y:S11]  /*7a60*/  LOP3.LUT P0, RZ, R0, 0x3, R84, 0x48, !PT ;  /* 0x0000000300ff7812 */ /* 0x000ff60007804854 */
[----:B------:R-:W-:Y:S02]  /*7a70*/  @!UPT UIADD3 URZ, UPT, UPT, URZ, URZ, URZ ;  /* 0x000000fffffff290 */ /* 0x000fe4000fffe0ff */
[----:B------:R-:W-:Y:S05]  /*7a80*/  @!P0 BRA `(.L_x_127) ;  /* 0x0000000000408947 */ /* 0x000fea0003800000 */
[----:B------:R-:W4:Y:S01]  /*7a90*/  LDCU.64 UR8, c[0x4][0x70] ;  /* 0x01000e00ff0877ac */ /* 0x000f220008000a00 */
[----:B------:R-:W-:Y:S01]  /*7aa0*/  MOV R3, 0x0 ;  /* 0x0000000000037802 */ /* 0x000fe20000000f00 */
[----:B-1----:R-:W-:Y:S02]  /*7ab0*/  HFMA2 R12, -RZ, RZ, 0, 5.9604644775390625e-08 ;  /* 0x00000001ff0c7431 */ /* 0x002fe400000001ff */
[----:B------:R-:W-:Y:S02]  /*7ac0*/  IMAD.MOV.U32 R8, RZ, RZ, 0x192 ;  /* 0x00000192ff087424 */ /* 0x000fe400078e00ff */
[----:B------:R-:W-:Y:S01]  /*7ad0*/  IMAD.MOV.U32 R13, RZ, RZ, RZ ;  /* 0x000000ffff0d7224 */ /* 0x000fe200078e00ff */
[----:B------:R-:W1:Y:S01]  /*7ae0*/  LDCU.64 UR6, c[0x4][0x78] ;  /* 0x01000f00ff0677ac */ /* 0x000e620008000a00 */
[----:B------:R-:W2:Y:S01]  /*7af0*/  LDC.64 R2, c[0x4][R3] ;  /* 0x0100000003027b82 */ /* 0x000ea20000000a00 */
[----:B------:R-:W5:Y:S01]  /*7b00*/  LDCU.64 UR4, c[0x4][0x10] ;  /* 0x01000200ff0477ac */ /* 0x000f620008000a00 */
[----:B----4-:R-:W-:Y:S01]  /*7b10*/  MOV R5, UR9 ;  /* 0x0000000900057c02 */ /* 0x010fe20008000f00 */
[----:B------:R-:W-:Y:S01]  /*7b20*/  IMAD.U32 R4, RZ, RZ, UR8 ;  /* 0x00000008ff047e24 */ /* 0x000fe2000f8e00ff */
[----:B-1----:R-:W-:Y:S01]  /*7b30*/  MOV R7, UR7 ;  /* 0x0000000700077c02 */ /* 0x002fe20008000f00 */
[----:B------:R-:W-:Y:S01]  /*7b40*/  IMAD.U32 R6, RZ, RZ, UR6 ;  /* 0x00000006ff067e24 */ /* 0x000fe2000f8e00ff */
[----:B-----5:R-:W-:Y:S01]  /*7b50*/  MOV R11, UR5 ;  /* 0x00000005000b7c02 */ /* 0x020fe20008000f00 */
[----:B------:R-:W-:Y:S02]  /*7b60*/  IMAD.U32 R10, RZ, RZ, UR4 ;  /* 0x00000004ff0a7e24 */ /* 0x000fe4000f8e00ff */
[----:B------:R-:W-:Y:S07]  /*7b70*/  LEPC R20, `(.L_x_127) ;  /* 0x000000001014794e */ /* 0x000fee0000000000 */
[----:B--23--:R-:W-:Y:S05]  /*7b80*/  CALL.ABS.NOINC R2 ;  /* 0x0000000002007343 */ /* 0x00cfea0003c00000 */
.L_x_127:
[----:B------:R-:W-:Y:S05]  /*7b90*/  WARPSYNC.ALL ;  /* 0x0000000000007948 */ /* 0x000fea0003800000 */
[----:B------:R-:W-:Y:S01]  /*7ba0*/  R2UR UR4, R39 ;  /* 0x00000000270472ca */ /* 0x000fe200000e0000 */
[----:B------:R-:W-:Y:S01]  /*7bb0*/  BSSY.RECONVERGENT B0, `(.L_x_128) ;  /* 0x0000064000007945 */ /* 0x000fe20003800200 */
[----:B------:R-:W-:Y:S02]  /*7bc0*/  ISETP.NE.AND P6, PT, R105, RZ, PT ;  /* 0x000000ff6900720c */ /* 0x000fe40003fc5270 */
[----:B------:R-:W-:Y:S02]  /*7bd0*/  MOV R0, UR47 ;  /* 0x0000002f00007c02 */ /* 0x000fe40008000f00 */
[----:B------:R-:W-:Y:S02]  /*7be0*/  MOV R116, UR52 ;  /* 0x0000003400747c02 */ /* 0x000fe40008000f00 */
[----:B------:R-:W-:Y:S05]  /*7bf0*/  ISETP.NE.AND P0, PT, R100, RZ, PT ;  /* 0x000000ff6400720c */ /* 0x000fea0003f05270 */
[----:B-1--4-:R-:W1:Y:S02]  /*7c00*/  LDTM.x32 R4, tmem[UR4+0x20] ;  /* 0x00002004000479ee */ /* 0x012e6400082c0000 */
[----:B------:R-:W-:Y:S04]  /*7c10*/  @P6 LEA R0, R0, UR43, 0x3 ;  /* 0x0000002b00006c11 */ /* 0x000fe8000f8e18ff */
[----:B------:R-:W-:Y:S04]  /*7c20*/  @P6 IADD3 R0, PT, PT, R0, 0x70, RZ ;  /* 0x0000007000006810 */ /* 0x000fe80007ffe0ff */
[----:B------:R-:W-:Y:S01]  /*7c30*/  @P6 PRMT R116, R116, 0x654, R0 ;  /* 0x0000065474746816 */ /* 0x000fe20000000000 */
[C---:B-1----:R-:W-:Y:S01]  /*7c40*/  FMUL R0, R38.reuse, R4 ;  /* 0x0000000426007220 */ /* 0x042fe20000400000 */
        /* <DEDUP_REMOVED lines=12> */
[C---:B---3--:R-:W-:Y:S01]  /*7d10*/  FFMA R4, R45.reuse, R52, R4 ;  /* 0x000000342d047223 */ /* 0x048fe20000000004 */
        /* <DEDUP_REMOVED lines=56> */
[----:B------:R-:W-:Y:S01]  /*80a0*/  FFMA R31, R45, R79, R0 ;  /* 0x0000004f2d1f7223 */ /* 0x000fe20000000000 */
[----:B------:R-:W-:Y:S02]  /*80b0*/  LEA R0, R110, UR43, 0x3 ;  /* 0x0000002b6e007c11 */ /* 0x000fe4000f8e18ff */
[----:B------:R-:W-:Y:S02]  /*80c0*/  @P6 SHF.L.U32 R2, RZ, 0x1f, RZ ;  /* 0x0000001fff026819 */ /* 0x000fe400000006ff */
        /* <DEDUP_REMOVED lines=9> */
[----:B------:R-:W-:Y:S02]  /*8160*/  UIADD3 UR4, UP0, UPT, UR54, 0x680, URZ ;  /* 0x0000068036047890 */ /* 0x000fe4000ff1e0ff */
[----:B------:R-:W-:Y:S02]  /*8170*/  UIADD3 UR9, UPT, UPT, UR49, 0x20, URZ ;  /* 0x0000002031097890 */ /* 0x000fe4000fffe0ff */
[----:B------:R-:W-:Y:S02]  /*8180*/  UIADD3 UR8, UPT, UPT, UR43, 0x4400, URZ ;  /* 0x000044002b087890 */ /* 0x000fe4000fffe0ff */
[----:B------:R-:W-:Y:S01]  /*8190*/  UIADD3.X UR5, UPT, UPT, URZ, UR55, URZ, UP0, !UPT ;  /* 0x00000037ff057290 */ /* 0x000fe200087fe4ff */
[----:B------:R-:W-:Y:S01]  /*81a0*/  UMOV UR10, UR50 ;  /* 0x00000032000a7c82 */ /* 0x000fe20008000000 */
[----:B------:R-:W-:Y:S07]  /*81b0*/  UMOV UR11, UR36 ;  /* 0x00000024000b7c82 */ /* 0x000fee0008000000 */
[----:B------:R2:W-:Y:S01]  /*81c0*/  UTMASTG.3D [UR8], [UR4] ;  /* 0x00000008040073b5 */ /* 0x0005e20008010000 */
[----:B------:R0:W-:Y:S01]  /*81d0*/  UTMACMDFLUSH ;  /* 0x00000000000079b7 */ /* 0x0001e20000000000 */
[----:B--2---:R-:W-:Y:S04]  /*81e0*/  DEPBAR.LE SB0, 0x1 ;  /* 0x000080400000791a */ /* 0x004fe80000000000 */
.L_x_129:
[----:B------:R-:W-:Y:S05]  /*81f0*/  BSYNC.RECONVERGENT B0 ;  /* 0x0000000000007941 */ /* 0x000fea0003800200 */
.L_x_128:
[----:B------:R-:W-:Y:S01]  /*8200*/  BAR.SYNC.DEFER_BLOCKING 0x1, 0x80 ;  /* 0x0042000000007b1d */ /* 0x000fe20000010000 */
[----:B------:R-:W-:Y:S04]  /*8210*/  UIADD3 UR4, UPT, UPT, UR47, 0x1, URZ ;  /* 0x000000012f047890 */ /* 0x000fe8000fffe0ff */
[----:B------:R-:W-:Y:S04]  /*8220*/  UISETP.NE.AND UP0, UPT, UR4, 0x4, UPT ;  /* 0x000000040400788c */ /* 0x000fe8000bf05270 */
[----:B------:R-:W-:Y:S01]  /*8230*/  USEL UR46, UR4, URZ, UP0 ;  /* 0x000000ff042e7287 */ /* 0x000fe20008000000 */
[----:B------:R2:W-:Y:S01]  /*8240*/  @P6 SYNCS.ARRIVE.TRANS64.RED.A1T0 RZ, [R116+URZ], RZ ;  /* 0x000000ff74ff69a7 */ /* 0x0005e200081004ff */
[----:B------:R-:W-:Y:S01]  /*8250*/  BSSY B1, `(.L_x_130) ;  /* 0x0000020000017945 */ /* 0x000fe20003800000 */
[----:B------:R-:W3:Y:S02]  /*8260*/  @P6 SYNCS.PHASECHK.TRANS64.TRYWAIT P0, [R0+URZ+0x50], R2 ;  /* 0x00005002000065a7 */ /* 0x000ee400080011ff */
[----:B---3--:R-:W-:Y:S01]  /*8270*/  @P6 SEL R114, RZ, 0x1, !P0 ;  /* 0x00000001ff726807 */ /* 0x008fe20004000000 */
[----:B--2---:R-:W-:Y:S06]  /*8280*/  @!P6 BRA `(.L_x_131) ;  /* 0x000000000070e947 */ /* 0x004fec0003800000 */
        /* <DEDUP_REMOVED lines=9> */
[----:B------:R-:W-:Y:S04]  /*8320*/  SHF.L.U32 R6, RZ, 0x1f, RZ ;  /* 0x0000001fff067819 */ /* 0x000fe800000006ff */
[----:B------:R-:W1:Y:S02]  /*8330*/  SYNCS.PHASECHK.TRANS64.TRYWAIT P0, [R0+URZ+0x50], R6 ;  /* 0x00005006000075a7 */ /* 0x000e6400080011ff */
[----:B-1----:R-:W-:Y:S05]  /*8340*/  @!P0 BRA `(.L_x_134) ;  /* 0x0000004c00548947 */ /* 0x002fea0003800000 */
.L_x_133:
[----:B------:R-:W-:Y:S05]  /*8350*/  BSYNC B0 ;  /* 0x0000000000007941 */ /* 0x000fea0003800000 */
.L_x_132:
[----:B------:R-:W-:Y:S01]  /*8360*/  ISETP.NE.AND P0, PT, R115, RZ, PT ;  /* 0x000000ff7300720c */ /* 0x000fe20003f05270 */
[----:B------:R-:W-:Y:S11]  /*8370*/  VIADD R110, R110, 0x1 ;  /* 0x000000016e6e7836 */ /* 0x000ff60000000000 */
[----:B------:R-:W-:Y:S01]  /*8380*/  @!UPT UIADD3 URZ, UPT, UPT, URZ, URZ, URZ ;  /* 0x000000fffffff290 */ /* 0x000fe2000fffe0ff */
[----:B------:R2:W3:Y:S01]  /*8390*/  @P0 LDS.128 R48, [R5+UR43+0x400] ;  /* 0x0004002b05300984 */ /* 0x0004e20008000c00 */
[--C-:B-1----:R-:W-:Y:S03]  /*83a0*/  @P0 IMAD.IADD R0, R112, 0x1, R2.reuse ;  /* 0x0000000170000824 */ /* 0x102fe600078e0202 */
[----:B------:R1:W4:Y:S04]  /*83b0*/  @P0 LDS.128 R52, [R4+0x400] ;  /* 0x0004000004340984 */ /* 0x0003280000000c00 */
[----:B------:R5:W3:Y:S04]  /*83c0*/  @P0 LDS.128 R56, [R3+0x400] ;  /* 0x0004000003380984 */ /* 0x000ae80000000c00 */
[----:B------:R3:W3:Y:S04]  /*83d0*/  @P0 LDS.128 R64, [R2+0x400] ;  /* 0x0004000002400984 */ /* 0x0006e80000000c00 */
[----:B------:R3:W3:Y:S01]  /*83e0*/  @P0 LDS.128 R72, [R0+0x400] ;  /* 0x0004000000480984 */ /* 0x0006e20000000c00 */
[C---:B--2---:R-:W-:Y:S01]  /*83f0*/  @P0 IADD3 R5, PT, PT, R113.reuse, R3, RZ ;  /* 0x0000000371050210 */ /* 0x044fe20007ffe0ff */
[C---:B-1----:R-:W-:Y:S04]  /*8400*/  @P0 IMAD.IADD R4, R113.reuse, 0x1, R2 ;  /* 0x0000000171040824 */ /* 0x042fe800078e0202 */
[----:B------:R2:W1:Y:S01]  /*8410*/  @P0 LDS.128 R60, [R5+0x400] ;  /* 0x00040000053c0984 */ /* 0x0004620000000c00 */
[----:B-----5:R-:W-:Y:S03]  /*8420*/  @P0 IADD3 R3, PT, PT, R113, R0, RZ ;  /* 0x0000000071030210 */ /* 0x020fe60007ffe0ff */
[----:B------:R2:W1:Y:S04]  /*8430*/  @P0 LDS.128 R68, [R4+0x400] ;  /* 0x0004000004440984 */ /* 0x0004680000000c00 */
[----:B------:R2:W1:Y:S02]  /*8440*/  @P0 LDS.128 R76, [R3+0x400] ;  /* 0x00040000034c0984 */ /* 0x0004640000000c00 */
.L_x_131:
[----:B------:R-:W-:Y:S05]  /*8450*/  BSYNC B1 ;  /* 0x0000000000017941 */ /* 0x000fea0003800000 */
.L_x_130:
[----:B---3--:R-:W-:Y:S05]  /*8460*/  VIADD R0, R39, 0x40 ;  /* 0x0000004027007836 */ /* 0x008fea0000000000 */
[----:B------:R-:W-:Y:S04]  /*8470*/  SHF.R.U32.HI R0, RZ, 0x15, R0 ;  /* 0x00000015ff007819 */ /* 0x000fe80000011600 */
[----:B------:R-:W-:Y:S11]  /*8480*/  LOP3.LUT P0, RZ, R0, 0x3, R84, 0x48, !PT ;  /* 0x0000000300ff7812 */ /* 0x000ff60007804854 */
[----:B------:R-:W-:Y:S02]  /*8490*/  @!UPT UIADD3 URZ, UPT, UPT, URZ, URZ, URZ ;  /* 0x000000fffffff290 */ /* 0x000fe4000fffe0ff */
[----:B------:R-:W-:Y:S05]  /*84a0*/  @!P0 BRA `(.L_x_135) ;  /* 0x0000000000408947 */ /* 0x000fea0003800000 */
[----:B------:R-:W3:Y:S01]  /*84b0*/  LDCU.64 UR8, c[0x4][0x70] ;  /* 0x01000e00ff0877ac */ /* 0x000ee20008000a00 */
[----:B--2---:R-:W-:Y:S01]  /*84c0*/  MOV R3, 0x0 ;  /* 0x0000000000037802 */ /* 0x004fe20000000f00 */
[----:B-1----:R-:W-:Y:S02]  /*84d0*/  HFMA2 R12, -RZ, RZ, 0, 5.9604644775390625e-08 ;  /* 0x00000001ff0c7431 */ /* 0x002fe400000001ff */
[----:B------:R-:W-:Y:S02]  /*84e0*/  IMAD.MOV.U32 R8, RZ, RZ, 0x192 ;  /* 0x00000192ff087424 */ /* 0x000fe400078e00ff */
[----:B------:R-:W-:Y:S01]  /*84f0*/  IMAD.MOV.U32 R13, RZ, RZ, RZ ;  /* 0x000000ffff0d7224 */ /* 0x000fe200078e00ff */
[----:B------:R-:W1:Y:S01]  /*8500*/  LDCU.64 UR6, c[0x4][0x78] ;  /* 0x01000f00ff0677ac */ /* 0x000e620008000a00 */
[----:B------:R-:W2:Y:S01]  /*8510*/  LDC.64 R2, c[0x4][R3] ;  /* 0x0100000003027b82 */ /* 0x000ea20000000a00 */
[----:B------:R-:W5:Y:S01]  /*8520*/  LDCU.64 UR4, c[0x4][0x10] ;  /* 0x01000200ff0477ac */ /* 0x000f620008000a00 */
[----:B---3--:R-:W-:Y:S01]  /*8530*/  MOV R5, UR9 ;  /* 0x0000000900057c02 */ /* 0x008fe20008000f00 */
[----:B------:R-:W-:Y:S01]  /*8540*/  IMAD.U32 R4, RZ, RZ, UR8 ;  /* 0x00000008ff047e24 */ /* 0x000fe2000f8e00ff */
[----:B-1----:R-:W-:Y:S01]  /*8550*/  MOV R7, UR7 ;  /* 0x0000000700077c02 */ /* 0x002fe20008000f00 */
[----:B------:R-:W-:Y:S01]  /*8560*/  IMAD.U32 R6, RZ, RZ, UR6 ;  /* 0x00000006ff067e24 */ /* 0x000fe2000f8e00ff */
[----:B-----5:R-:W-:Y:S01]  /*8570*/  MOV R11, UR5 ;  /* 0x00000005000b7c02 */ /* 0x020fe20008000f00 */
[----:B------:R-:W-:Y:S02]  /*8580*/  IMAD.U32 R10, RZ, RZ, UR4 ;  /* 0x00000004ff0a7e24 */ /* 0x000fe4000f8e00ff */
[----:B------:R-:W-:Y:S07]  /*8590*/  LEPC R20, `(.L_x_135) ;  /* 0x000000001014794e */ /* 0x000fee0000000000 */
[----:B--2-4-:R-:W-:Y:S05]  /*85a0*/  CALL.ABS.NOINC R2 ;  /* 0x0000000002007343 */ /* 0x014fea0003c00000 */
.L_x_135:
[----:B------:R-:W-:Y:S05]  /*85b0*/  WARPSYNC.ALL ;  /* 0x0000000000007948 */ /* 0x000fea0003800000 */
[----:B------:R-:W-:Y:S01]  /*85c0*/  R2UR UR4, R39 ;  /* 0x00000000270472ca */ /* 0x000fe200000e0000 */
[----:B------:R-:W-:Y:S01]  /*85d0*/  BSSY.RECONVERGENT B0, `(.L_x_136) ;  /* 0x0000064000007945 */ /* 0x000fe20003800200 */
[----:B------:R-:W-:Y:S02]  /*85e0*/  ISETP.NE.AND P6, PT, R105, RZ, PT ;  /* 0x000000ff6900720c */ /* 0x000fe40003fc5270 */
[----:B------:R-:W-:Y:S02]  /*85f0*/  MOV R0, UR46 ;  /* 0x0000002e00007c02 */ /* 0x000fe40008000f00 */
[----:B------:R-:W-:Y:S02]  /*8600*/  MOV R116, UR52 ;  /* 0x0000003400747c02 */ /* 0x000fe40008000f00 */
[----:B------:R-:W-:Y:S05]  /*8610*/  ISETP.NE.AND P0, PT, R100, RZ, PT ;  /* 0x000000ff6400720c */ /* 0x000fea0003f05270 */
[----:B-12---:R-:W1:Y:S02]  /*8620*/  LDTM.x32 R4, tmem[UR4+0x40] ;  /* 0x00004004000479ee */ /* 0x006e6400082c0000 */
        /* <DEDUP_REMOVED lines=16> */
[C---:B----4-:R-:W-:Y:S01]  /*8730*/  FFMA R4, R45.reuse, R52, R4 ;  /* 0x000000342d047223 */ /* 0x050fe20000000004 */
        /* <DEDUP_REMOVED lines=77> */
.L_x_137:
[----:B------:R-:W-:Y:S05]  /*8c10*/  BSYNC.RECONVERGENT B0 ;  /* 0x0000000000007941 */ /* 0x000fea0003800200 */
.L_x_136:
[----:B------:R-:W-:Y:S01]  /*8c20*/  BAR.SYNC.DEFER_BLOCKING 0x1, 0x80 ;  /* 0x0042000000007b1d */ /* 0x000fe20000010000 */
[----:B------:R-:W-:Y:S04]  /*8c30*/  UIADD3 UR4, UPT, UPT, UR46, 0x1, URZ ;  /* 0x000000012e047890 */ /* 0x000fe8000fffe0ff */
[----:B------:R-:W-:Y:S04]  /*8c40*/  UISETP.NE.AND UP0, UPT, UR4, 0x4, UPT ;  /* 0x000000040400788c */ /* 0x000fe8000bf05270 */
[----:B------:R-:W-:Y:S01]  /*8c50*/  USEL UR44, UR4, URZ, UP0 ;  /* 0x000000ff042c7287 */ /* 0x000fe20008000000 */
[----:B------:R2:W-:Y:S01]  /*8c60*/  @P6 SYNCS.ARRIVE.TRANS64.RED.A1T0 RZ, [R116+URZ], RZ ;  /* 0x000000ff74ff69a7 */ /* 0x0005e200081004ff */
[----:B------:R-:W-:Y:S01]  /*8c70*/  BSSY B1, `(.L_x_138) ;  /* 0x0000023000017945 */ /* 0x000fe20003800000 */
[----:B------:R-:W3:Y:S01]  /*8c80*/  @P6 SYNCS.PHASECHK.TRANS64.TRYWAIT P0, [R0+URZ+0x50], R2 ;  /* 0x00005002000065a7 */ /* 0x000ee200080011ff */
[----:B--2---:R-:W-:Y:S01]  /*8c90*/  HFMA2 R116, -RZ, RZ, 0, 0 ;  /* 0x00000000ff747431 */ /* 0x004fe200000001ff */
[----:B---3--:R-:W-:Y:S01]  /*8ca0*/  @P6 SEL R114, RZ, 0x1, !P0 ;  /* 0x00000001ff726807 */ /* 0x008fe20004000000 */
[----:B------:R-:W-:Y:S06]  /*8cb0*/  @!P6 BRA `(.L_x_139) ;  /* 0x000000000078e947 */ /* 0x000fec0003800000 */
        /* <DEDUP_REMOVED lines=12> */
.L_x_141:
[----:B------:R-:W-:Y:S05]  /*8d80*/  BSYNC B0 ;  /* 0x0000000000007941 */ /* 0x000fea0003800000 */
.L_x_140:
[----:B------:R-:W-:Y:S02]  /*8d90*/  ISETP.NE.AND P0, PT, R115, RZ, PT ;  /* 0x000000ff7300720c */ /* 0x000fe40003f05270 */
[----:B------:R-:W-:Y:S11]  /*8da0*/  IADD3 R110, PT, PT, R110, 0x1, RZ ;  /* 0x000000016e6e7810 */ /* 0x000ff60007ffe0ff */
[----:B------:R2:W3:Y:S01]  /*8db0*/  @P0 LDS.128 R48, [R5+UR43+0x400] ;  /* 0x0004002b05300984 */ /* 0x0004e20008000c00 */
[----:B-1----:R-:W-:Y:S03]  /*8dc0*/  @P0 IMAD.IADD R0, R112, 0x1, R2 ;  /* 0x0000000170000824 */ /* 0x002fe600078e0202 */
[----:B------:R1:W4:Y:S04]  /*8dd0*/  @P0 LDS.128 R52, [R4+0x400] ;  /* 0x0004000004340984 */ /* 0x0003280000000c00 */
[----:B------:R5:W3:Y:S04]  /*8de0*/  @P0 LDS.128 R56, [R3+0x400] ;  /* 0x0004000003380984 */ /* 0x000ae80000000c00 */
[----:B------:R3:W3:Y:S04]  /*8df0*/  @P0 LDS.128 R64, [R2+0x400] ;  /* 0x0004000002400984 */ /* 0x0006e80000000c00 */
[----:B------:R3:W3:Y:S01]  /*8e00*/  @P0 LDS.128 R72, [R0+0x400] ;  /* 0x0004000000480984 */ /* 0x0006e20000000c00 */
[C---:B--2---:R-:W-:Y:S01]  /*8e10*/  @P0 IMAD.IADD R5, R113.reuse, 0x1, R3 ;  /* 0x0000000171050824 */ /* 0x044fe200078e0203 */
[C---:B-1----:R-:W-:Y:S04]  /*8e20*/  @P0 IADD3 R4, PT, PT, R113.reuse, R2, RZ ;  /* 0x0000000271040210 */ /* 0x042fe80007ffe0ff */
[----:B------:R2:W1:Y:S01]  /*8e30*/  @P0 LDS.128 R60, [R5+0x400] ;  /* 0x00040000053c0984 */ /* 0x0004620000000c00 */
[----:B-----5:R-:W-:Y:S03]  /*8e40*/  @P0 IMAD.IADD R3, R113, 0x1, R0 ;  /* 0x0000000171030824 */ /* 0x020fe600078e0200 */
[----:B------:R2:W1:Y:S04]  /*8e50*/  @P0 LDS.128 R68, [R4+0x400] ;  /* 0x0004000004440984 */ /* 0x0004680000000c00 */
[----:B------:R2:W1:Y:S01]  /*8e60*/  @P0 LDS.128 R76, [R3+0x400] ;  /* 0x00040000034c0984 */ /* 0x0004620000000c00 */
[C---:B------:R-:W-:Y:S04]  /*8e70*/  ISETP.NE.AND P0, PT, R110.reuse, 0x4, PT ;  /* 0x000000046e00780c */ /* 0x040fe80003f05270 */
[----:B------:R-:W-:Y:S02]  /*8e80*/  SEL R110, R110, RZ, P0 ;  /* 0x000000ff6e6e7207 */ /* 0x000fe40000000000 */
[----:B----4-:R-:W-:Y:S02]  /*8e90*/  SEL R116, RZ, 0x1, P0 ;  /* 0x00000001ff747807 */ /* 0x010fe40000000000 */
.L_x_139:
[----:B------:R-:W-:Y:S05]  /*8ea0*/  BSYNC B1 ;  /* 0x0000000000017941 */ /* 0x000fea0003800000 */
.L_x_138:
        /* <DEDUP_REMOVED lines=12> */
[----:B------:R-:W4:Y:S01]  /*8f70*/  LDCU.64 UR4, c[0x4][0x10] ;  /* 0x01000200ff0477ac */ /* 0x000f220008000a00 */
[----:B---3--:R-:W-:Y:S01]  /*8f80*/  MOV R5, UR9 ;  /* 0x0000000900057c02 */ /* 0x008fe20008000f00 */
[----:B------:R-:W-:Y:S01]  /*8f90*/  IMAD.U32 R4, RZ, RZ, UR8 ;  /* 0x00000008ff047e24 */ /* 0x000fe2000f8e00ff */
[----:B-1----:R-:W-:Y:S01]  /*8fa0*/  MOV R7, UR7 ;  /* 0x0000000700077c02 */ /* 0x002fe20008000f00 */
[----:B------:R-:W-:Y:S01]  /*8fb0*/  IMAD.U32 R6, RZ, RZ, UR6 ;  /* 0x00000006ff067e24 */ /* 0x000fe2000f8e00ff */
[----:B----4-:R-:W-:Y:S01]  /*8fc0*/  MOV R11, UR5 ;  /* 0x00000005000b7c02 */ /* 0x010fe20008000f00 */
[----:B------:R-:W-:Y:S02]  /*8fd0*/  IMAD.U32 R10, RZ, RZ, UR4 ;  /* 0x00000004ff0a7e24 */ /* 0x000fe4000f8e00ff */
[----:B------:R-:W-:Y:S07]  /*8fe0*/  LEPC R20, `(.L_x_143) ;  /* 0x000000001014794e */ /* 0x000fee0000000000 */
[----:B--2---:R-:W-:Y:S05]  /*8ff0*/  CALL.ABS.NOINC R2 ;  /* 0x0000000002007343 */ /* 0x004fea0003c00000 */
.L_x_143:
        /* <DEDUP_REMOVED lines=83> */
[----:B------:R-:W-:Y:S02]  /*9530*/  @P6 SHF.L.U32 R2, R116, 0x1f, RZ ;  /* 0x0000001f74026819 */ /* 0x000fe400000006ff */
        /* <DEDUP_REMOVED lines=18> */
.L_x_145:
[----:B------:R-:W-:Y:S05]  /*9660*/  BSYNC.RECONVERGENT B0 ;  /* 0x0000000000007941 */ /* 0x000fea0003800200 */
.L_x_144:
        /* <DEDUP_REMOVED lines=18> */
[----:B------:R-:W-:Y:S04]  /*9790*/  SHF.L.U32 R6, R116, 0x1f, RZ ;  /* 0x0000001f74067819 */ /* 0x000fe800000006ff */
[----:B------:R-:W1:Y:S02]  /*97a0*/  SYNCS.PHASECHK.TRANS64.TRYWAIT P0, [R0+URZ+0x50], R6 ;  /* 0x00005006000075a7 */ /* 0x000e6400080011ff */
[----:B-1----:R-:W-:Y:S05]  /*97b0*/  @!P0 BRA `(.L_x_150) ;  /* 0x0000003800608947 */ /* 0x002fea0003800000 */
.L_x_149:
[----:B------:R-:W-:Y:S05]  /*97c0*/  BSYNC B0 ;  /* 0x0000000000007941 */ /* 0x000fea0003800000 */
.L_x_148:
[----:B------:R-:W-:Y:S01]  /*97d0*/  ISETP.NE.AND P0, PT, R115, RZ, PT ;  /* 0x000000ff7300720c */ /* 0x000fe20003f05270 */
[----:B------:R-:W-:Y:S11]  /*97e0*/  VIADD R110, R110, 0x1 ;  /* 0x000000016e6e7836 */ /* 0x000ff60000000000 */
[----:B------:R-:W-:Y:S01]  /*97f0*/  @!UPT UIADD3 URZ, UPT, UPT, URZ, URZ, URZ ;  /* 0x000000fffffff290 */ /* 0x000fe2000fffe0ff */
[----:B------:R2:W3:Y:S01]  /*9800*/  @P0 LDS.128 R48, [R5+UR43+0x400] ;  /* 0x0004002b05300984 */ /* 0x0004e20008000c00 */
[--C-:B-1----:R-:W-:Y:S03]  /*9810*/  @P0 IMAD.IADD R0, R112, 0x1, R2.reuse ;  /* 0x0000000170000824 */ /* 0x102fe600078e0202 */
[----:B------:R1:W4:Y:S04]  /*9820*/  @P0 LDS.128 R52, [R4+0x400] ;  /* 0x0004000004340984 */ /* 0x0003280000000c00 */
[----:B------:R5:W3:Y:S04]  /*9830*/  @P0 LDS.128 R56, [R3+0x400] ;  /* 0x0004000003380984 */ /* 0x000ae80000000c00 */
[----:B------:R-:W3:Y:S04]  /*9840*/  @P0 LDS.128 R64, [R2+0x400] ;  /* 0x0004000002400984 */ /* 0x000ee80000000c00 */
[----:B------:R4:W3:Y:S01]  /*9850*/  @P0 LDS.128 R72, [R0+0x400] ;  /* 0x0004000000480984 */ /* 0x0008e20000000c00 */
[C---:B--2---:R-:W-:Y:S02]  /*9860*/  @P0 IMAD.IADD R5, R113.reuse, 0x1, R3 ;  /* 0x0000000171050824 */ /* 0x044fe400078e0203 */
[C---:B-1----:R-:W-:Y:S03]  /*9870*/  @P0 IMAD.IADD R4, R113.reuse, 0x1, R2 ;  /* 0x0000000171040824 */ /* 0x042fe600078e0202 */
[----:B------:R2:W1:Y:S01]  /*9880*/  @P0 LDS.128 R60, [R5+0x400] ;  /* 0x00040000053c0984 */ /* 0x0004620000000c00 */
[----:B-----5:R-:W-:Y:S03]  /*9890*/  @P0 IMAD.IADD R3, R113, 0x1, R0 ;  /* 0x0000000171030824 */ /* 0x020fe600078e0200 */
[----:B------:R2:W1:Y:S04]  /*98a0*/  @P0 LDS.128 R68, [R4+0x400] ;  /* 0x0004000004440984 */ /* 0x0004680000000c00 */
[----:B------:R2:W1:Y:S01]  /*98b0*/  @P0 LDS.128 R76, [R3+0x400] ;  /* 0x00040000034c0984 */ /* 0x0004620000000c00 */
[C---:B------:R-:W-:Y:S04]  /*98c0*/  ISETP.NE.AND P0, PT, R110.reuse, 0x4, PT ;  /* 0x000000046e00780c */ /* 0x040fe80003f05270 */
[----:B----4-:R-:W-:Y:S02]  /*98d0*/  SEL R0, RZ, 0x1, P0 ;  /* 0x00000001ff007807 */ /* 0x010fe40000000000 */
[----:B------:R-:W-:Y:S02]  /*98e0*/  SEL R110, R110, RZ, P0 ;  /* 0x000000ff6e6e7207 */ /* 0x000fe40000000000 */
[----:B------:R-:W-:Y:S02]  /*98f0*/  LOP3.LUT R116, R116, R0, RZ, 0x3c, !PT ;  /* 0x0000000074747212 */ /* 0x000fe400078e3cff */
.L_x_147:
[----:B------:R-:W-:Y:S05]  /*9900*/  BSYNC B1 ;  /* 0x0000000000017941 */ /* 0x000fea0003800000 */
.L_x_146:
[----:B------:R-:W-:Y:S05]  /*9910*/  VIADD R0, R39, 0x80 ;  /* 0x0000008027007836 */ /* 0x000fea0000000000 */
[----:B------:R-:W-:Y:S04]  /*9920*/  SHF.R.U32.HI R0, RZ, 0x15, R0 ;  /* 0x00000015ff007819 */ /* 0x000fe80000011600 */
[----:B------:R-:W-:Y:S11]  /*9930*/  LOP3.LUT P0, RZ, R0, 0x3, R84, 0x48, !PT ;  /* 0x0000000300ff7812 */ /* 0x000ff60007804854 */
[----:B------:R-:W-:Y:S02]  /*9940*/  @!UPT UIADD3 URZ, UPT, UPT, URZ, URZ, URZ ;  /* 0x000000fffffff290 */ /* 0x000fe4000fffe0ff */
[----:B------:R-:W-:Y:S05]  /*9950*/  @!P0 BRA `(.L_x_151) ;  /* 0x0000000000408947 */ /* 0x000fea0003800000 */
[----:B------:R-:W4:Y:S01]  /*9960*/  LDCU.64 UR8, c[0x4][0x70] ;  /* 0x01000e00ff0877ac */ /* 0x000f220008000a00 */
[----:B--2---:R-:W-:Y:S01]  /*9970*/  MOV R3, 0x0 ;  /* 0x0000000000037802 */ /* 0x004fe20000000f00 */
        /* <DEDUP_REMOVED lines=14> */
.L_x_151:
        /* <DEDUP_REMOVED lines=93> */
[----:B------:R-:W-:Y:S02]  /*a030*/  UIADD3 UR4, UPT, UPT, UR43, 0x400, URZ ;  /* 0x000004002b047890 */ /* 0x000fe4000fffe0ff */
[----:B------:R-:W-:Y:S01]  /*a040*/  UIADD3 UR9, UPT, UPT, UR49, 0x80, URZ ;  /* 0x0000008031097890 */ /* 0x000fe2000fffe0ff */
[----:B------:R-:W-:Y:S01]  /*a050*/  UMOV UR10, UR50 ;  /* 0x00000032000a7c82 */ /* 0x000fe20008000000 */
[----:B------:R-:W-:Y:S02]  /*a060*/  UMOV UR11, UR36 ;  /* 0x00000024000b7c82 */ /* 0x000fe40008000000 */
        /* <DEDUP_REMOVED lines=8> */
.L_x_153:
[----:B------:R-:W-:Y:S05]  /*a0f0*/  BSYNC.RECONVERGENT B0 ;  /* 0x0000000000007941 */ /* 0x000fea0003800200 */
.L_x_152:
        /* <DEDUP_REMOVED lines=21> */
.L_x_157:
[----:B------:R-:W-:Y:S05]  /*a250*/  BSYNC B0 ;  /* 0x0000000000007941 */ /* 0x000fea0003800000 */
.L_x_156:
        /* <DEDUP_REMOVED lines=19> */
.L_x_155:
[----:B------:R-:W-:Y:S05]  /*a390*/  BSYNC B1 ;  /* 0x0000000000017941 */ /* 0x000fea0003800000 */
.L_x_154:
        /* <DEDUP_REMOVED lines=21> */
.L_x_159:
        /* <DEDUP_REMOVED lines=102> */
.L_x_161:
[----:B------:R-:W-:Y:S05]  /*ab50*/  BSYNC.RECONVERGENT B0 ;  /* 0x0000000000007941 */ /* 0x000fea0003800200 */
.L_x_160:
        /* <DEDUP_REMOVED lines=21> */
.L_x_165:
[----:B------:R-:W-:Y:S05]  /*acb0*/  BSYNC B0 ;  /* 0x0000000000007941 */ /* 0x000fea0003800000 */
.L_x_164:
        /* <DEDUP_REMOVED lines=19> */
.L_x_163:
[----:B------:R-:W-:Y:S05]  /*adf0*/  BSYNC B1 ;  /* 0x0000000000017941 */ /* 0x000fea0003800000 */
.L_x_162:
        /* <DEDUP_REMOVED lines=21> */
.L_x_167:
        /* <DEDUP_REMOVED lines=102> */
.L_x_169:
[----:B------:R-:W-:Y:S05]  /*b5b0*/  BSYNC.RECONVERGENT B0 ;  /* 0x0000000000007941 */ /* 0x000fea0003800200 */
.L_x_168:
        /* <DEDUP_REMOVED lines=12> */
[----:B------:R-:W-:Y:S05]  /*b680*/  @P1 IMAD R110, R110, 0x4000, R108 ;  /* 0x000040006e6e1824 */ /* 0x000fea00078e026c */
[----:B------:R-:W-:Y:S04]  /*b690*/  @P1 IADD3 R2, PT, PT, R110, UR43, RZ ;  /* 0x0000002b6e021c10 */ /* 0x000fe8000fffe0ff */
[----:B------:R-:W-:Y:S01]  /*b6a0*/  @P1 IADD3 R3, PT, PT, R112, R2, RZ ;  /* 0x0000000270031210 */ /* 0x000fe20007ffe0ff */
[--C-:B------:R-:W-:Y:S02]  /*b6b0*/  @P1 IMAD.IADD R111, R111, 0x1, R2.reuse ;  /* 0x000000016f6f1824 */ /* 0x100fe400078e0202 */
[----:B------:R-:W-:Y:S01]  /*b6c0*/  @P1 IMAD.IADD R2, R113, 0x1, R2 ;  /* 0x0000000171021824 */ /* 0x000fe200078e0202 */
[----:B------:R-:W-:Y:S06]  /*b6d0*/  @P0 BRA `(.L_x_173) ;  /* 0x00000000000c0947 */ /* 0x000fec0003800000 */
[----:B------:R-:W-:Y:S04]  /*b6e0*/  SHF.L.U32 R116, R116, 0x1f, RZ ;  /* 0x0000001f74747819 */ /* 0x000fe800000006ff */
[----:B------:R-:W2:Y:S02]  /*b6f0*/  SYNCS.PHASECHK.TRANS64.TRYWAIT P0, [R0+URZ+0x50], R116 ;  /* 0x00005074000075a7 */ /* 0x000ea400080011ff */
[----:B--2---:R-:W-:Y:S05]  /*b700*/  @!P0 BRA `(.L_x_174) ;  /* 0x0000001800c88947 */ /* 0x004fea0003800000 */
.L_x_173:
[----:B------:R-:W-:Y:S05]  /*b710*/  BSYNC B0 ;  /* 0x0000000000007941 */ /* 0x000fea0003800000 */
.L_x_172:
[----:B------:R-:W-:Y:S11]  /*b720*/  ISETP.NE.AND P0, PT, R115, RZ, PT ;  /* 0x000000ff7300720c */ /* 0x000ff60003f05270 */
[----:B------:R-:W-:Y:S02]  /*b730*/  @!UPT UIADD3 URZ, UPT, UPT, URZ, URZ, URZ ;  /* 0x000000fffffff290 */ /* 0x000fe4000fffe0ff */
[----:B------:R3:W4:Y:S01]  /*b740*/  @P0 LDS.128 R52, [R2+0x400] ;  /* 0x0004000002340984 */ /* 0x0007220000000c00 */
[----:B------:R-:W-:Y:S02]  /*b750*/  @P0 IMAD.IADD R112, R112, 0x1, R111 ;  /* 0x0000000170700824 */ /* 0x000fe400078e026f */
[C---:B--2---:R-:W-:Y:S01]  /*b760*/  @P0 IMAD.IADD R0, R113.reuse, 0x1, R3 ;  /* 0x0000000171000824 */ /* 0x044fe200078e0203 */
[----:B------:R2:W1:Y:S04]  /*b770*/  @P0 LDS.128 R48, [R110+UR43+0x400] ;  /* 0x0004002b6e300984 */ /* 0x0004680008000c00 */
[----:B------:R2:W1:Y:S04]  /*b780*/  @P0 LDS.128 R56, [R3+0x400] ;  /* 0x0004000003380984 */ /* 0x0004680000000c00 */
[----:B------:R2:W1:Y:S04]  /*b790*/  @P0 LDS.128 R60, [R0+0x400] ;  /* 0x00040000003c0984 */ /* 0x0004680000000c00 */
[----:B------:R2:W1:Y:S04]  /*b7a0*/  @P0 LDS.128 R64, [R111+0x400] ;  /* 0x000400006f400984 */ /* 0x0004680000000c00 */
[----:B------:R2:W1:Y:S01]  /*b7b0*/  @P0 LDS.128 R72, [R112+0x400] ;  /* 0x0004000070480984 */ /* 0x0004620000000c00 */
[C---:B---3--:R-:W-:Y:S02]  /*b7c0*/  @P0 IADD3 R2, PT, PT, R113.reuse, R111, RZ ;  /* 0x0000006f71020210 */ /* 0x048fe40007ffe0ff */
[----:B------:R-:W-:Y:S03]  /*b7d0*/  @P0 IADD3 R113, PT, PT, R113, R112, RZ ;  /* 0x0000007071710210 */ /* 0x000fe60007ffe0ff */
[----:B------:R2:W3:Y:S04]  /*b7e0*/  @P0 LDS.128 R68, [R2+0x400] ;  /* 0x0004000002440984 */ /* 0x0004e80000000c00 */
[----:B------:R2:W1:Y:S02]  /*b7f0*/  @P0 LDS.128 R76, [R113+0x400] ;  /* 0x00040000714c0984 */ /* 0x0004640000000c00 */
.L_x_171:
[----:B------:R-:W-:Y:S05]  /*b800*/  BSYNC B1 ;  /* 0x0000000000017941 */ /* 0x000fea0003800000 */
.L_x_170:
[----:B--2---:R-:W-:Y:S05]  /*b810*/  VIADD R0, R39, 0xe0 ;  /* 0x000000e027007836 */ /* 0x004fea0000000000 */
[----:B------:R-:W-:Y:S04]  /*b820*/  SHF.R.U32.HI R0, RZ, 0x15, R0 ;  /* 0x00000015ff007819 */ /* 0x000fe80000011600 */
[----:B------:R-:W-:Y:S11]  /*b830*/  LOP3.LUT P0, RZ, R0, 0x3, R84, 0x48, !PT ;  /* 0x0000000300ff7812 */ /* 0x000ff60007804854 */
[----:B------:R-:W-:Y:S02]  /*b840*/  @!UPT UIADD3 URZ, UPT, UPT, URZ, URZ, URZ ;  /* 0x000000fffffff290 */ /* 0x000fe4000fffe0ff */
[----:B------:R-:W-:Y:S05]  /*b850*/  @!P0 BRA `(.L_x_175) ;  /* 0x0000000000408947 */ /* 0x000fea0003800000 */
[----:B------:R-:W2:Y:S01]  /*b860*/  LDCU.64 UR8, c[0x4][0x70] ;  /* 0x01000e00ff0877ac */ /* 0x000ea20008000a00 */
[----:B------:R-:W-:Y:S01]  /*b870*/  MOV R3, 0x0 ;  /* 0x0000000000037802 */ /* 0x000fe20000000f00 */
[----:B-1----:R-:W-:Y:S02]  /*b880*/  HFMA2 R12, -RZ, RZ, 0, 5.9604644775390625e-08 ;  /* 0x00000001ff0c7431 */ /* 0x002fe400000001ff */
[----:B------:R-:W-:Y:S02]  /*b890*/  IMAD.MOV.U32 R8, RZ, RZ, 0x192 ;  /* 0x00000192ff087424 */ /* 0x000fe400078e00ff */
[----:B------:R-:W-:Y:S01]  /*b8a0*/  IMAD.MOV.U32 R13, RZ, RZ, RZ ;  /* 0x000000ffff0d7224 */ /* 0x000fe200078e00ff */
[----:B------:R-:W1:Y:S01]  /*b8b0*/  LDCU.64 UR6, c[0x4][0x78] ;  /* 0x01000f00ff0677ac */ /* 0x000e620008000a00 */
[----:B------:R-:W3:Y:S01]  /*b8c0*/  LDC.64 R2, c[0x4][R3] ;  /* 0x0100000003027b82 */ /* 0x000ee20000000a00 */
[----:B------:R-:W5:Y:S01]  /*b8d0*/  LDCU.64 UR4, c[0x4][0x10] ;  /* 0x01000200ff0477ac */ /* 0x000f620008000a00 */
[----:B--2---:R-:W-:Y:S01]  /*b8e0*/  MOV R5, UR9 ;  /* 0x0000000900057c02 */ /* 0x004fe20008000f00 */
[----:B------:R-:W-:Y:S01]  /*b8f0*/  IMAD.U32 R4, RZ, RZ, UR8 ;  /* 0x00000008ff047e24 */ /* 0x000fe2000f8e00ff */
[----:B-1----:R-:W-:Y:S01]  /*b900*/  MOV R7, UR7 ;  /* 0x0000000700077c02 */ /* 0x002fe20008000f00 */
[----:B------:R-:W-:Y:S01]  /*b910*/  IMAD.U32 R6, RZ, RZ, UR6 ;  /* 0x00000006ff067e24 */ /* 0x000fe2000f8e00ff */
[----:B-----5:R-:W-:Y:S01]  /*b920*/  MOV R11, UR5 ;  /* 0x00000005000b7c02 */ /* 0x020fe20008000f00 */
[----:B------:R-:W-:Y:S02]  /*b930*/  IMAD.U32 R10, RZ, RZ, UR4 ;  /* 0x00000004ff0a7e24 */ /* 0x000fe4000f8e00ff */
[----:B------:R-:W-:Y:S07]  /*b940*/  LEPC R20, `(.L_x_175) ;  /* 0x000000001014794e */ /* 0x000fee0000000000 */
[----:B---34-:R-:W-:Y:S05]  /*b950*/  CALL.ABS.NOINC R2 ;  /* 0x0000000002007343 */ /* 0x018fea0003c00000 */
.L_x_175:
[----:B------:R-:W-:Y:S01]  /*b960*/  ISETP.NE.AND P0, PT, R100, RZ, PT ;  /* 0x000000ff6400720c */ /* 0x000fe20003f05270 */
[----:B------:R-:W-:Y:S05]  /*b970*/  WARPSYNC.ALL ;  /* 0x0000000000007948 */ /* 0x000fea0003800000 */
[----:B------:R-:W-:Y:S01]  /*b980*/  R2UR UR4, R39 ;  /* 0x00000000270472ca */ /* 0x000fe200000e0000 */
[----:B------:R-:W-:Y:S01]  /*b990*/  BSSY.RECONVERGENT B0, `(.L_x_176) ;  /* 0x000005f000007945 */ /* 0x000fe20003800200 */
[----:B------:R-:W-:Y:S04]  /*b9a0*/  IADD3 R109, PT, PT, R109, 0xd0, RZ ;  /* 0x000000d06d6d7810 */ /* 0x000fe80007ffe0ff */
[----:B------:R-:W-:Y:S07]  /*b9b0*/  LOP3.LUT R109, R109, 0xfefffff8, RZ, 0xc0, !PT ;  /* 0xfefffff86d6d7812 */ /* 0x000fee00078ec0ff */
[----:B-1----:R-:W1:Y:S01]  /*b9c0*/  LDTM.x32 R4, tmem[UR4+0xe0] ;  /* 0x0000e004000479ee */ /* 0x002e6200082c0000 */
[----:B------:R-:W-:Y:S01]  /*b9d0*/  NOP ;  /* 0x0000000000007918 */ /* 0x000fe20000000000 */
[----:B-1----:R1:W-:Y:S01]  /*b9e0*/  SYNCS.ARRIVE.TRANS64.RED.A1T0 RZ, [R109+URZ], RZ ;  /* 0x000000ff6dff79a7 */ /* 0x0023e200081004ff */
[C---:B------:R-:W-:Y:S01]  /*b9f0*/  FMUL R0, R38.reuse, R4 ;  /* 0x0000000426007220 */ /* 0x040fe20000400000 */
        /* <DEDUP_REMOVED lines=47> */
[C---:B---3--:R-:W-:Y:S01]  /*bcf0*/  FFMA R20, R45.reuse, R68, R20 ;  /* 0x000000442d147223 */ /* 0x048fe20000000014 */
        /* <DEDUP_REMOVED lines=40> */
.L_x_177:
[----:B------:R-:W-:Y:S05]  /*bf80*/  BSYNC.RECONVERGENT B0 ;  /* 0x0000000000007941 */ /* 0x000fea0003800200 */
.L_x_176:
[----:B------:R-:W-:Y:S01]  /*bf90*/  BAR.SYNC.DEFER_BLOCKING 0x1, 0x80 ;  /* 0x0042000000007b1d */ /* 0x000fe20000010000 */
[----:B------:R-:W-:Y:S01]  /*bfa0*/  UISETP.NE.AND UP0, UPT, UR53, -0x8, UPT ;  /* 0xfffffff83500788c */ /* 0x000fe2000bf05270 */
[----:B------:R-:W-:Y:S08]  /*bfb0*/  IADD3 R36, PT, PT, R36, 0x1, RZ ;  /* 0x0000000124247810 */ /* 0x000ff00007ffe0ff */
[----:B------:R-:W-:Y:S05]  /*bfc0*/  BRA.U !UP0, `(.L_x_178) ;  /* 0x0000000108287547 */ /* 0x000fea000b800000 */
[----:B------:R-:W-:Y:S01]  /*bfd0*/  ISETP.NE.AND P0, PT, R105, RZ, PT ;  /* 0x000000ff6900720c */ /* 0x000fe20003f05270 */
[----:B------:R-:W-:Y:S01]  /*bfe0*/  IMAD.U32 R2, RZ, RZ, UR47 ;  /* 0x0000002fff027e24 */ /* 0x000fe2000f8e00ff */
[----:B------:R-:W-:Y:S01]  /*bff0*/  UIADD3 UR4, UPT, UPT, UR47, 0x1, URZ ;  /* 0x000000012f047890 */ /* 0x000fe2000fffe0ff */
[----:B------:R-:W-:Y:S03]  /*c000*/  IMAD.U32 R0, RZ, RZ, UR52 ;  /* 0x00000034ff007e24 */ /* 0x000fe6000f8e00ff */
[----:B------:R-:W-:Y:S04]  /*c010*/  UISETP.NE.AND UP0, UPT, UR4, 0x4, UPT ;  /* 0x000000040400788c */ /* 0x000fe8000bf05270 */
[----:B------:R-:W-:Y:S03]  /*c020*/  USEL UR47, UR4, URZ, UP0 ;  /* 0x000000ff042f7287 */ /* 0x000fe60008000000 */
[----:B------:R-:W-:Y:S05]  /*c030*/  @P0 LEA R2, R2, UR43, 0x3 ;  /* 0x0000002b02020c11 */ /* 0x000fea000f8e18ff */
[----:B------:R-:W-:Y:S05]  /*c040*/  @P0 VIADD R2, R2, 0x70 ;  /* 0x0000007002020836 */ /* 0x000fea0000000000 */
[----:B------:R-:W-:Y:S04]  /*c050*/  @P0 PRMT R0, R0, 0x654, R2 ;  /* 0x0000065400000816 */ /* 0x000fe80000000002 */
[----:B------:R2:W-:Y:S03]  /*c060*/  @P0 SYNCS.ARRIVE.TRANS64.RED.A1T0 RZ, [R0+URZ], RZ ;  /* 0x000000ff00ff09a7 */ /* 0x0005e600081004ff */
.L_x_178:
[----:B------:R-:W-:Y:S01]  /*c070*/  R2UR UR6, R104 ;  /* 0x00000000680672ca */ /* 0x000fe200000e0000 */
[----:B------:R-:W-:Y:S01]  /*c080*/  UIADD3 UR53, UPT, UPT, UR53, 0x8, URZ ;  /* 0x0000000835357890 */ /* 0x000fe2000fffe0ff */
[----:B------:R-:W-:Y:S02]  /*c090*/  R2UR UR5, R85 ;  /* 0x00000000550572ca */ /* 0x000fe400000e0000 */
[----:B------:R-:W-:Y:S02]  /*c0a0*/  R2UR UR4, R86 ;  /* 0x00000000560472ca */ /* 0x000fe400000e0000 */
[----:B------:R-:W-:Y:S02]  /*c0b0*/  R2UR UR36, R103 ;  /* 0x00000000672472ca */ /* 0x000fe400000e0000 */
[----:B------:R-:W-:Y:S02]  /*c0c0*/  ISETP.NE.AND P0, PT, R90, 0x2, PT ;  /* 0x000000025a00780c */ /* 0x000fe40003f05270 */
[----:B------:R-:W-:Y:S02]  /*c0d0*/  ISETP.NE.AND P1, PT, R36, 0x2, PT ;  /* 0x000000022400780c */ /* 0x000fe40003f25270 */
[----:B------:R-:W-:Y:S01]  /*c0e0*/  SEL R2, RZ, 0x1, P0 ;  /* 0x00000001ff027807 */ /* 0x000fe20000000000 */
[----:B------:R-:W-:Y:S01]  /*c0f0*/  UISETP.NE.AND UP0, UPT, UR6, URZ, UPT ;  /* 0x000000ff0600728c */ /* 0x000fe2000bf05270 */
[----:B--2---:R-:W-:Y:S01]  /*c100*/  SEL R0, RZ, 0x1, P1 ;  /* 0x00000001ff007807 */ /* 0x004fe20000800000 */
[----:B------:R-:W-:Y:S01]  /*c110*/  UIADD3 UR30, UPT, UPT, UR37, UR5, URZ ;  /* 0x00000005251e7290 */ /* 0x000fe2000fffe0ff */
[----:B------:R-:W-:Y:S01]  /*c120*/  LOP3.LUT R96, R96, R2, RZ, 0x3c, !PT ;  /* 0x0000000260607212 */ /* 0x000fe200078e3cff */
[----:B------:R-:W-:Y:S01]  /*c130*/  UIADD3 UR31, UPT, UPT, UR38, UR4, URZ ;  /* 0x00000004261f7290 */ /* 0x000fe2000fffe0ff */
[----:B------:R-:W-:Y:S02]  /*c140*/  LOP3.LUT R97, R97, R0, RZ, 0x3c, !PT ;  /* 0x0000000061617212 */ /* 0x000fe400078e3cff */
[----:B------:R-:W-:Y:S02]  /*c150*/  SEL R90, R90, RZ, P0 ;  /* 0x000000ff5a5a7207 */ /* 0x000fe40000000000 */
[----:B------:R-:W-:Y:S01]  /*c160*/  SEL R36, R36, RZ, P1 ;  /* 0x000000ff24247207 */ /* 0x000fe20000800000 */
[----:B------:R-:W-:Y:S06]  /*c170*/  BRA.U UP0, `(.L_x_179) ;  /* 0xffffff9d004c7547 */ /* 0x000fec000b83ffff */
[----:B------:R-:W-:-:S13]  /*c180*/  R2UR UR4, R87 ;  /* 0x00000000570472ca */ /* 0x000fda00000e0000 */
[----:B------:R-:W-:-:S09]  /*c190*/  UISETP.NE.AND UP0, UPT, UR4, URZ, UPT ;  /* 0x000000ff0400728c */ /* 0x000fd2000bf05270 */
[----:B------:R-:W-:Y:S05]  /*c1a0*/  BRA.U !UP0, `(.L_x_180) ;  /* 0x0000000108487547 */ /* 0x000fea000b800000 */
[----:B------:R-:W2:Y:S02]  /*c1b0*/  LDCU.64 UR4, c[0x0][0x890] ;  /* 0x00011200ff0477ac */ /* 0x000ea40008000a00 */
[----:B--2---:R-:W-:-:S04]  /*c1c0*/  UISETP.NE.U32.AND UP0, UPT, UR4, URZ, UPT ;  /* 0x000000ff0400728c */ /* 0x004fc8000bf05070 */
[----:B------:R-:W-:-:S09]  /*c1d0*/  UISETP.NE.AND.EX UP0, UPT, UR5, URZ, UPT, UP0 ;  /* 0x000000ff0500728c */ /* 0x000fd2000bf05300 */
[----:B------:R-:W-:Y:S05]  /*c1e0*/  BRA.U UP0, `(.L_x_181) ;  /* 0x00000001000c7547 */ /* 0x000fea000b800000 */
[----:B------:R-:W-:-:S13]  /*c1f0*/  FSETP.NEU.AND P0, PT, R45, RZ, PT ;  /* 0x000000ff2d00720b */ /* 0x000fda0003f0d000 */
[----:B------:R-:W-:Y:S05]  /*c200*/  @!P0 EXIT ;  /* 0x000000000000894d */ /* 0x000fea0003800000 */
[----:B------:R-:W-:Y:S05]  /*c210*/  BRA `(.L_x_180) ;  /* 0x00000000002c7947 */ /* 0x000fea0003800000 */
.L_x_181:
[----:B------:R-:W-:Y:S01]  /*c220*/  ISETP.NE.AND P0, PT, R89, RZ, PT ;  /* 0x000000ff5900720c */ /* 0x000fe20003f05270 */
[----:B------:R-:W-:-:S12]  /*c230*/  BSSY.RECONVERGENT B0, `(.L_x_180) ;  /* 0x0000009000007945 */ /* 0x000fd80003800200 */
[----:B------:R-:W-:Y:S05]  /*c240*/  @P0 BRA `(.L_x_182) ;  /* 0x0000000000140947 */ /* 0x000fea0003800000 */
[----:B------:R-:W2:Y:S02]  /*c250*/  LDCU.64 UR4, c[0x0][0x888] ;  /* 0x00011100ff0477ac */ /* 0x000ea40008000a00 */
[----:B--2---:R-:W-:-:S04]  /*c260*/  ISETP.NE.U32.AND P0, PT, RZ, UR4, PT ;  /* 0x00000004ff007c0c */ /* 0x004fc8000bf05070 */
[----:B------:R-:W-:-:S13]  /*c270*/  ISETP.NE.AND.EX P0, PT, RZ, UR5, PT, P0 ;  /* 0x00000005ff007c0c */ /* 0x000fda000bf05300 */
[----:B------:R-:W-:Y:S05]  /*c280*/  @!P0 EXIT ;  /* 0x000000000000894d */ /* 0x000fea0003800000 */
[----:B------:R-:W-:Y:S05]  /*c290*/  BRA `(.L_x_183) ;  /* 0x0000000000087947 */ /* 0x000fea0003800000 */
.L_x_182:
[----:B------:R-:W-:-:S13]  /*c2a0*/  FSETP.NEU.AND P0, PT, R45, RZ, PT ;  /* 0x000000ff2d00720b */ /* 0x000fda0003f0d000 */
[----:B------:R-:W-:Y:S05]  /*c2b0*/  @!P0 EXIT ;  /* 0x000000000000894d */ /* 0x000fea0003800000 */
.L_x_183:
[----:B------:R-:W-:Y:S05]  /*c2c0*/  BSYNC.RECONVERGENT B0 ;  /* 0x0000000000007941 */ /* 0x000fea0003800200 */
.L_x_180:
[----:B------:R-:W-:Y:S01]  /*c2d0*/  ULEA UR4, UR47, UR43, 0x3 ;  /* 0x0000002b2f047291 */ /* 0x000fe2000f8e18ff */
[----:B------:R-:W-:-:S04]  /*c2e0*/  DEPBAR.LE SB0, 0x0 ;  /* 0x000080000000791a */ /* 0x000fc80000000000 */
[----:B------:R-:W-:-:S04]  /*c2f0*/  UIADD3 UR4, UPT, UPT, UR4, 0x70, URZ ;  /* 0x0000007004047890 */ /* 0x000fc8000fffe0ff */
[----:B------:R-:W-:-:S09]  /*c300*/  UPRMT UR4, UR52, 0x654, UR4 ;  /* 0x0000065434047896 */ /* 0x000fd20008000004 */
[----:B------:R-:W-:Y:S01]  /*c310*/  SYNCS.ARRIVE.TRANS64.RED.A1T0 RZ, [UR4], RZ ;  /* 0x000000ffffff79a7 */ /* 0x000fe20008100404 */
[----:B------:R-:W-:Y:S05]  /*c320*/  EXIT ;  /* 0x000000000000794d */ /* 0x000fea0003800000 */
.L_x_24:
[----:B--2---:R2:W3:Y:S02]  /*c330*/  SYNCS.PHASECHK.TRANS64.TRYWAIT P0, [R0+URZ+0xf0], R2 ;  /* 0x0000f002000075a7 */ /* 0x0044e400080011ff */
[----:B---3--:R-:W-:Y:S05]  /*c340*/  @!P0 NANOSLEEP.SYNCS 0x989680 ;  /* 0x009896800000895d */ /* 0x008fea0003900000 */
[----:B------:R-:W3:Y:S02]  /*c350*/  @!P0 SYNCS.PHASECHK.TRANS64 P0, [R0+URZ+0xf0], R2 ;  /* 0x0000f002000085a7 */ /* 0x000ee400080010ff */
[----:B---3--:R-:W-:Y:S05]  /*c360*/  @!P0 BRA `(.L_x_24) ;  /* 0xfffffffc00f08947 */ /* 0x008fea000383ffff */
[----:B------:R-:W-:Y:S05]  /*c370*/  BRA `(.L_x_184) ;  /* 0xffffff5400c47947 */ /* 0x000fea000383ffff */
.L_x_27:
[----:B-1----:R-:W-:-:S07]  /*c380*/  MOV R0, UR33 ;  /* 0x0000002100007c02 */ /* 0x002fce0008000f00 */
.L_x_185:
[----:B-1----:R1:W2:Y:S02]  /*c390*/  SYNCS.PHASECHK.TRANS64.TRYWAIT P0, [R0+URZ+0x28], R3 ;  /* 0x00002803000075a7 */ /* 0x0022a400080011ff */
[----:B--2---:R-:W-:Y:S05]  /*c3a0*/  @!P0 NANOSLEEP.SYNCS 0x989680 ;  /* 0x009896800000895d */ /* 0x004fea0003900000 */
[----:B------:R-:W2:Y:S02]  /*c3b0*/  @!P0 SYNCS.PHASECHK.TRANS64 P0, [R0+URZ+0x28], R3 ;  /* 0x00002803000085a7 */ /* 0x000ea400080010ff */
[----:B--2---:R-:W-:Y:S05]  /*c3c0*/  @!P0 BRA `(.L_x_185) ;  /* 0xfffffffc00f08947 */ /* 0x004fea000383ffff */
[----:B------:R-:W-:Y:S05]  /*c3d0*/  BRA `(.L_x_26) ;  /* 0xffffff5800187947 */ /* 0x000fea000383ffff */
.L_x_34:
[----:B-1----:R-:W-:-:S07]  /*c3e0*/  MOV R0, UR17 ;  /* 0x0000001100007c02 */ /* 0x002fce0008000f00 */
.L_x_186:
[----:B-1----:R1:W2:Y:S02]  /*c3f0*/  SYNCS.PHASECHK.TRANS64.TRYWAIT P0, [R0+URZ+0x28], R3 ;  /* 0x00002803000075a7 */ /* 0x0022a400080011ff */
[----:B--2---:R-:W-:Y:S05]  /*c400*/  @!P0 NANOSLEEP.SYNCS 0x989680 ;  /* 0x009896800000895d */ /* 0x004fea0003900000 */
[----:B------:R-:W2:Y:S02]  /*c410*/  @!P0 SYNCS.PHASECHK.TRANS64 P0, [R0+URZ+0x28], R3 ;  /* 0x00002803000085a7 */ /* 0x000ea400080010ff */
[----:B--2---:R-:W-:Y:S05]  /*c420*/  @!P0 BRA `(.L_x_186) ;  /* 0xfffffffc00f08947 */ /* 0x004fea000383ffff */
[----:B------:R-:W-:Y:S05]  /*c430*/  BRA `(.L_x_33) ;  /* 0xffffff5800dc7947 */ /* 0x000fea000383ffff */
.L_x_39:
[----:B-1----:R1:W2:Y:S02]  /*c440*/  SYNCS.PHASECHK.TRANS64.TRYWAIT P0, [R3+URZ+0xa0], R0 ;  /* 0x0000a000030075a7 */ /* 0x0022a400080011ff */
[----:B--2---:R-:W-:Y:S05]  /*c450*/  @!P0 NANOSLEEP.SYNCS 0x989680 ;  /* 0x009896800000895d */ /* 0x004fea0003900000 */
[----:B------:R-:W2:Y:S02]  /*c460*/  @!P0 SYNCS.PHASECHK.TRANS64 P0, [R3+URZ+0xa0], R0 ;  /* 0x0000a000030085a7 */ /* 0x000ea400080010ff */
[----:B--2---:R-:W-:Y:S05]  /*c470*/  @!P0 BRA `(.L_x_39) ;  /* 0xfffffffc00f08947 */ /* 0x004fea000383ffff */
[----:B------:R-:W-:Y:S05]  /*c480*/  BRA `(.L_x_187) ;  /* 0xffffff5c00887947 */ /* 0x000fea000383ffff */
.L_x_43:
[----:B------:R-:W-:-:S07]  /*c490*/  MOV R0, UR4 ;  /* 0x0000000400007c02 */ /* 0x000fce0008000f00 */
.L_x_188:
[----:B-1----:R1:W2:Y:S02]  /*c4a0*/  SYNCS.PHASECHK.TRANS64.TRYWAIT P0, [R0+URZ], R2 ;  /* 0x00000002000075a7 */ /* 0x0022a400080011ff */
[----:B--2---:R-:W-:Y:S05]  /*c4b0*/  @!P0 NANOSLEEP.SYNCS 0x989680 ;  /* 0x009896800000895d */ /* 0x004fea0003900000 */
[----:B------:R-:W2:Y:S02]  /*c4c0*/  @!P0 SYNCS.PHASECHK.TRANS64 P0, [R0+URZ], R2 ;  /* 0x00000002000085a7 */ /* 0x000ea400080010ff */
[----:B--2---:R-:W-:Y:S05]  /*c4d0*/  @!P0 BRA `(.L_x_188) ;  /* 0xfffffffc00f08947 */ /* 0x004fea000383ffff */
[----:B------:R-:W-:Y:S05]  /*c4e0*/  BRA `(.L_x_189) ;  /* 0xffffff6400347947 */ /* 0x000fea000383ffff */
.L_x_44:
[----:B------:R-:W-:-:S07]  /*c4f0*/  MOV R0, UR5 ;  /* 0x0000000500007c02 */ /* 0x000fce0008000f00 */
.L_x_190:
[----:B-1----:R1:W2:Y:S02]  /*c500*/  SYNCS.PHASECHK.TRANS64.TRYWAIT P0, [R0+URZ], R3 ;  /* 0x00000003000075a7 */ /* 0x0022a400080011ff */
[----:B--2---:R-:W-:Y:S05]  /*c510*/  @!P0 NANOSLEEP.SYNCS 0x989680 ;  /* 0x009896800000895d */ /* 0x004fea0003900000 */
[----:B------:R-:W2:Y:S02]  /*c520*/  @!P0 SYNCS.PHASECHK.TRANS64 P0, [R0+URZ], R3 ;  /* 0x00000003000085a7 */ /* 0x000ea400080010ff */
[----:B--2---:R-:W-:Y:S05]  /*c530*/  @!P0 BRA `(.L_x_190) ;  /* 0xfffffffc00f08947 */ /* 0x004fea000383ffff */
[----:B------:R-:W-:Y:S05]  /*c540*/  BRA `(.L_x_191) ;  /* 0xffffff6400407947 */ /* 0x000fea000383ffff */
.L_x_45:
[----:B------:R-:W-:-:S07]  /*c550*/  MOV R0, UR5 ;  /* 0x0000000500007c02 */ /* 0x000fce0008000f00 */
.L_x_192:
[----:B-1----:R1:W2:Y:S02]  /*c560*/  SYNCS.PHASECHK.TRANS64.TRYWAIT P0, [R0+URZ], R3 ;  /* 0x00000003000075a7 */ /* 0x0022a400080011ff */
[----:B--2---:R-:W-:Y:S05]  /*c570*/  @!P0 NANOSLEEP.SYNCS 0x989680 ;  /* 0x009896800000895d */ /* 0x004fea0003900000 */
[----:B------:R-:W2:Y:S02]  /*c580*/  @!P0 SYNCS.PHASECHK.TRANS64 P0, [R0+URZ], R3 ;  /* 0x00000003000085a7 */ /* 0x000ea400080010ff */
[----:B--2---:R-:W-:Y:S05]  /*c590*/  @!P0 BRA `(.L_x_192) ;  /* 0xfffffffc00f08947 */ /* 0x004fea000383ffff */
[----:B------:R-:W-:Y:S05]  /*c5a0*/  BRA `(.L_x_193) ;  /* 0xffffff64004c7947 */ /* 0x000fea000383ffff */
.L_x_46:
[----:B------:R-:W-:-:S07]  /*c5b0*/  MOV R0, UR5 ;  /* 0x0000000500007c02 */ /* 0x000fce0008000f00 */
.L_x_194:
[----:B-1----:R1:W2:Y:S02]  /*c5c0*/  SYNCS.PHASECHK.TRANS64.TRYWAIT P0, [R0+URZ], R3 ;  /* 0x00000003000075a7 */ /* 0x0022a400080011ff */
[----:B--2---:R-:W-:Y:S05]  /*c5d0*/  @!P0 NANOSLEEP.SYNCS 0x989680 ;  /* 0x009896800000895d */ /* 0x004fea0003900000 */
[----:B------:R-:W2:Y:S02]  /*c5e0*/  @!P0 SYNCS.PHASECHK.TRANS64 P0, [R0+URZ], R3 ;  /* 0x00000003000085a7 */ /* 0x000ea400080010ff */
[----:B--2---:R-:W-:Y:S05]  /*c5f0*/  @!P0 BRA `(.L_x_194) ;  /* 0xfffffffc00f08947 */ /* 0x004fea000383ffff */
[----:B------:R-:W-:Y:S05]  /*c600*/  BRA `(.L_x_195) ;  /* 0xffffff6400587947 */ /* 0x000fea000383ffff */
.L_x_49:
[----:B--2---:R2:W3:Y:S02]  /*c610*/  SYNCS.PHASECHK.TRANS64.TRYWAIT P0, [R0+URZ+0xe0], R4 ;  /* 0x0000e004000075a7 */ /* 0x0044e400080011ff */
[----:B---3--:R-:W-:Y:S05]  /*c620*/  @!P0 NANOSLEEP.SYNCS 0x989680 ;  /* 0x009896800000895d */ /* 0x008fea0003900000 */
[----:B------:R-:W3:Y:S02]  /*c630*/  @!P0 SYNCS.PHASECHK.TRANS64 P0, [R0+URZ+0xe0], R4 ;  /* 0x0000e004000085a7 */ /* 0x000ee400080010ff */
[----:B---3--:R-:W-:Y:S05]  /*c640*/  @!P0 BRA `(.L_x_49) ;  /* 0xfffffffc00f08947 */ /* 0x008fea000383ffff */
[----:B------:R-:W-:Y:S05]  /*c650*/  BRA `(.L_x_196) ;  /* 0xffffff6400b47947 */ /* 0x000fea000383ffff */
.L_x_50:
[----:B------:R-:W-:-:S07]  /*c660*/  MOV R0, UR4 ;  /* 0x0000000400007c02 */ /* 0x000fce0008000f00 */
.L_x_197:
[----:B--2---:R2:W3:Y:S02]  /*c670*/  SYNCS.PHASECHK.TRANS64.TRYWAIT P0, [R0+URZ+0xb0], R5 ;  /* 0x0000b005000075a7 */ /* 0x0044e400080011ff */
[----:B---3--:R-:W-:Y:S05]  /*c680*/  @!P0 NANOSLEEP.SYNCS 0x989680 ;  /* 0x009896800000895d */ /* 0x008fea0003900000 */
[----:B------:R-:W3:Y:S02]  /*c690*/  @!P0 SYNCS.PHASECHK.TRANS64 P0, [R0+URZ+0xb0], R5 ;  /* 0x0000b005000085a7 */ /* 0x000ee400080010ff */
[----:B---3--:R-:W-:Y:S05]  /*c6a0*/  @!P0 BRA `(.L_x_197) ;  /* 0xfffffffc00f08947 */ /* 0x008fea000383ffff */
[----:B------:R-:W-:Y:S05]  /*c6b0*/  BRA `(.L_x_198) ;  /* 0xffffff6400c47947 */ /* 0x000fea000383ffff */
.L_x_51:
[----:B--2---:R2:W3:Y:S02]  /*c6c0*/  SYNCS.PHASECHK.TRANS64.TRYWAIT P1, [R0+URZ+0xa0], R4 ;  /* 0x0000a004000075a7 */ /* 0x0044e400080211ff */
[----:B---3--:R-:W-:Y:S05]  /*c6d0*/  @!P1 NANOSLEEP.SYNCS 0x989680 ;  /* 0x009896800000995d */ /* 0x008fea0003900000 */
[----:B------:R-:W3:Y:S02]  /*c6e0*/  @!P1 SYNCS.PHASECHK.TRANS64 P1, [R0+URZ+0xa0], R4 ;  /* 0x0000a004000095a7 */ /* 0x000ee400080210ff */
[----:B---3--:R-:W-:Y:S05]  /*c6f0*/  @!P1 BRA `(.L_x_51) ;  /* 0xfffffffc00f09947 */ /* 0x008fea000383ffff */
[----:B------:R-:W-:Y:S05]  /*c700*/  BRA `(.L_x_199) ;  /* 0xffffff6400f47947 */ /* 0x000fea000383ffff */
.L_x_54:
[----:B------:R-:W-:-:S07]  /*c710*/  MOV R0, UR4 ;  /* 0x0000000400007c02 */ /* 0x000fce0008000f00 */
.L_x_200:
[----:B--2---:R2:W3:Y:S02]  /*c720*/  SYNCS.PHASECHK.TRANS64.TRYWAIT P0, [R0+URZ+0xb0], R2 ;  /* 0x0000b002000075a7 */ /* 0x0044e400080011ff */
[----:B---3--:R-:W-:Y:S05]  /*c730*/  @!P0 NANOSLEEP.SYNCS 0x989680 ;  /* 0x009896800000895d */ /* 0x008fea0003900000 */
[----:B------:R-:W3:Y:S02]  /*c740*/  @!P0 SYNCS.PHASECHK.TRANS64 P0, [R0+URZ+0xb0], R2 ;  /* 0x0000b002000085a7 */ /* 0x000ee400080010ff */
[----:B---3--:R-:W-:Y:S05]  /*c750*/  @!P0 BRA `(.L_x_200) ;  /* 0xfffffffc00f08947 */ /* 0x008fea000383ffff */
[----:B------:R-:W-:Y:S05]  /*c760*/  BRA `(.L_x_53) ;  /* 0xffffff6800487947 */ /* 0x000fea000383ffff */
.L_x_63:
[----:B--2---:R-:W-:-:S04]  /*c770*/  MOV R5, UR5 ;  /* 0x0000000500057c02 */ /* 0x004fc80008000f00 */
[----:B------:R2:W3:Y:S03]  /*c780*/  SYNCS.PHASECHK.TRANS64.TRYWAIT P0, [R5+URZ+0x8], R6 ;  /* 0x00000806050075a7 */ /* 0x0004e600080011ff */
[----:B---3--:R-:W-:Y:S05]  /*c790*/  @!P0 NANOSLEEP.SYNCS 0x989680 ;  /* 0x009896800000895d */ /* 0x008fea0003900000 */
[----:B------:R-:W3:Y:S02]  /*c7a0*/  @!P0 SYNCS.PHASECHK.TRANS64 P0, [R5+URZ+0x8], R6 ;  /* 0x00000806050085a7 */ /* 0x000ee400080010ff */
[----:B---3--:R-:W-:Y:S05]  /*c7b0*/  @!P0 BRA `(.L_x_63) ;  /* 0xfffffffc00ec8947 */ /* 0x008fea000383ffff */
[----:B------:R-:W-:Y:S05]  /*c7c0*/  BRA `(.L_x_62) ;  /* 0xffffff6800fc7947 */ /* 0x000fea000383ffff */
.L_x_65:
[----:B------:R-:W-:Y:S01]  /*c7d0*/  BSSY B0, `(.L_x_201) ;  /* 0x0000006000007945 */ /* 0x000fe20003800000 */
[----:B------:R-:W-:-:S07]  /*c7e0*/  MOV R15, 0xffffffff ;  /* 0xffffffff000f7802 */ /* 0x000fce0000000f00 */
[----:B-12--5:R-:W-:Y:S05]  /*c7f0*/  WARPSYNC.COLLECTIVE R15, `(.L_x_202) ;  /* 0x000000000f0c7348 */ /* 0x026fea0003c00000 */
[----:B------:R-:W-:Y:S02]  /*c800*/  ELECT P6, UR79, PT ;  /* 0x00000000004f782f */ /* 0x000fe400038c0000 */
[----:B------:R-:W-:Y:S01]  /*c810*/  MOV R14, UR79 ;  /* 0x0000004f000e7c02 */ /* 0x000fe20008000f00 */
[----:B-12--5:R-:W-:Y:S10]  /*c820*/  ENDCOLLECTIVE ;  /* 0x000000000000791b */ /* 0x026ff40003800000 */
.L_x_202:
[----:B------:R-:W-:Y:S05]  /*c830*/  BSYNC B0 ;  /* 0x0000000000007941 */ /* 0x000fea0003800000 */
.L_x_201:
[----:B------:R-:W-:Y:S05]  /*c840*/  BRA `(.L_x_203) ;  /* 0xffffff6c002c7947 */ /* 0x000fea000383ffff */
.L_x_67:
[----:B--2---:R-:W-:-:S04]  /*c850*/  MOV R3, UR5 ;  /* 0x0000000500037c02 */ /* 0x004fc80008000f00 */
[----:B------:R2:W3:Y:S03]  /*c860*/  SYNCS.PHASECHK.TRANS64.TRYWAIT P0, [R3+URZ+0x8], R4 ;  /* 0x00000804030075a7 */ /* 0x0004e600080011ff */
[----:B---3--:R-:W-:Y:S05]  /*c870*/  @!P0 NANOSLEEP.SYNCS 0x989680 ;  /* 0x009896800000895d */ /* 0x008fea0003900000 */
[----:B------:R-:W3:Y:S02]  /*c880*/  @!P0 SYNCS.PHASECHK.TRANS64 P0, [R3+URZ+0x8], R4 ;  /* 0x00000804030085a7 */ /* 0x000ee400080010ff */
[----:B---3--:R-:W-:Y:S05]  /*c890*/  @!P0 BRA `(.L_x_67) ;  /* 0xfffffffc00ec8947 */ /* 0x008fea000383ffff */
[----:B------:R-:W-:Y:S05]  /*c8a0*/  BRA `(.L_x_66) ;  /* 0xffffff6c00307947 */ /* 0x000fea000383ffff */
.L_x_68:
[----:B-1----:R1:W2:Y:S02]  /*c8b0*/  SYNCS.PHASECHK.TRANS64.TRYWAIT P0, [R0+URZ+0xa0], R4 ;  /* 0x0000a004000075a7 */ /* 0x0022a400080011ff */
[----:B--2---:R-:W-:Y:S05]  /*c8c0*/  @!P0 NANOSLEEP.SYNCS 0x989680 ;  /* 0x009896800000895d */ /* 0x004fea0003900000 */
[----:B------:R-:W2:Y:S02]  /*c8d0*/  @!P0 SYNCS.PHASECHK.TRANS64 P0, [R0+URZ+0xa0], R4 ;  /* 0x0000a004000085a7 */ /* 0x000ea400080010ff */
[----:B--2---:R-:W-:Y:S05]  /*c8e0*/  @!P0 BRA `(.L_x_68) ;  /* 0xfffffffc00f08947 */ /* 0x004fea000383ffff */
[----:B------:R-:W-:Y:S05]  /*c8f0*/  BRA `(.L_x_204) ;  /* 0xffffff70001c7947 */ /* 0x000fea000383ffff */
.L_x_70:
[----:B------:R-:W-:-:S07]  /*c900*/  MOV R0, UR31 ;  /* 0x0000001f00007c02 */ /* 0x000fce0008000f00 */
.L_x_205:
[----:B-1----:R1:W2:Y:S02]  /*c910*/  SYNCS.PHASECHK.TRANS64.TRYWAIT P0, [R0+URZ+0xd0], R4 ;  /* 0x0000d004000075a7 */ /* 0x0022a400080011ff */
[----:B--2---:R-:W-:Y:S05]  /*c920*/  @!P0 NANOSLEEP.SYNCS 0x989680 ;  /* 0x009896800000895d */ /* 0x004fea0003900000 */
[----:B------:R-:W2:Y:S02]  /*c930*/  @!P0 SYNCS.PHASECHK.TRANS64 P0, [R0+URZ+0xd0], R4 ;  /* 0x0000d004000085a7 */ /* 0x000ea400080010ff */
[----:B--2---:R-:W-:Y:S05]  /*c940*/  @!P0 BRA `(.L_x_205) ;  /* 0xfffffffc00f08947 */ /* 0x004fea000383ffff */
[----:B------:R-:W-:Y:S05]  /*c950*/  BRA `(.L_x_206) ;  /* 0xffffff7000687947 */ /* 0x000fea000383ffff */
.L_x_73:
[----:B------:R-:W-:Y:S07]  /*c960*/  MOV R0, UR5 ;  /* 0x0000000500007c02 */ /* 0x000fee0008000f00 */
.L_x_207:
[----:B-1----:R1:W2:Y:S02]  /*c970*/  SYNCS.PHASECHK.TRANS64.TRYWAIT P0, [R0+URZ], R4 ;  /* 0x00000004000075a7 */ /* 0x0022a400080011ff */
[----:B--2---:R-:W-:Y:S05]  /*c980*/  @!P0 NANOSLEEP.SYNCS 0x989680 ;  /* 0x009896800000895d */ /* 0x004fea0003900000 */
[----:B------:R-:W2:Y:S02]  /*c990*/  @!P0 SYNCS.PHASECHK.TRANS64 P0, [R0+URZ], R4 ;  /* 0x00000004000085a7 */ /* 0x000ea400080010ff */
[----:B--2---:R-:W-:Y:S05]  /*c9a0*/  @!P0 BRA `(.L_x_207) ;  /* 0xfffffffc00f08947 */ /* 0x004fea000383ffff */
[----:B------:R-:W-:Y:S05]  /*c9b0*/  BRA `(.L_x_72) ;  /* 0xffffff70007c7947 */ /* 0x000fea000383ffff */
.L_x_77:
[----:B-1----:R-:W-:-:S07]  /*c9c0*/  MOV R0, UR4 ;  /* 0x0000000400007c02 */ /* 0x002fce0008000f00 */
.L_x_208:
[----:B-1----:R1:W2:Y:S02]  /*c9d0*/  SYNCS.PHASECHK.TRANS64.TRYWAIT P0, [R0+URZ], R2 ;  /* 0x00000002000075a7 */ /* 0x0022a400080011ff */
[----:B--2---:R-:W-:Y:S05]  /*c9e0*/  @!P0 NANOSLEEP.SYNCS 0x989680 ;  /* 0x009896800000895d */ /* 0x004fea0003900000 */
[----:B------:R-:W2:Y:S02]  /*c9f0*/  @!P0 SYNCS.PHASECHK.TRANS64 P0, [R0+URZ], R2 ;  /* 0x00000002000085a7 */ /* 0x000ea400080010ff */
[----:B--2---:R-:W-:Y:S05]  /*ca00*/  @!P0 BRA `(.L_x_208) ;  /* 0xfffffffc00f08947 */ /* 0x004fea000383ffff */
[----:B------:R-:W-:Y:S05]  /*ca10*/  BRA `(.L_x_209) ;  /* 0xffffff7400707947 */ /* 0x000fea000383ffff */
.L_x_80:
[----:B------:R-:W-:-:S07]  /*ca20*/  MOV R0, UR26 ;  /* 0x0000001a00007c02 */ /* 0x000fce0008000f00 */
.L_x_210:
[----:B-1----:R1:W2:Y:S02]  /*ca30*/  SYNCS.PHASECHK.TRANS64.TRYWAIT P1, [R0+URZ+0x100], R2 ;  /* 0x00010002000075a7 */ /* 0x0022a400080211ff */
[----:B--2---:R-:W-:Y:S05]  /*ca40*/  @!P1 NANOSLEEP.SYNCS 0x989680 ;  /* 0x009896800000995d */ /* 0x004fea0003900000 */
[----:B------:R-:W2:Y:S02]  /*ca50*/  @!P1 SYNCS.PHASECHK.TRANS64 P1, [R0+URZ+0x100], R2 ;  /* 0x00010002000095a7 */ /* 0x000ea400080210ff */
[----:B--2---:R-:W-:Y:S05]  /*ca60*/  @!P1 BRA `(.L_x_210) ;  /* 0xfffffffc00f09947 */ /* 0x004fea000383ffff */
[----:B------:R-:W-:Y:S05]  /*ca70*/  BRA `(.L_x_211) ;  /* 0xffffff7400bc7947 */ /* 0x000fea000383ffff */
.L_x_85:
[----:B--2---:R2:W3:Y:S02]  /*ca80*/  SYNCS.PHASECHK.TRANS64.TRYWAIT P0, [R8+URZ+0xa0], R0 ;  /* 0x0000a000080075a7 */ /* 0x0044e400080011ff */
[----:B---3--:R-:W-:Y:S05]  /*ca90*/  @!P0 NANOSLEEP.SYNCS 0x989680 ;  /* 0x009896800000895d */ /* 0x008fea0003900000 */
[----:B------:R-:W3:Y:S02]  /*caa0*/  @!P0 SYNCS.PHASECHK.TRANS64 P0, [R8+URZ+0xa0], R0 ;  /* 0x0000a000080085a7 */ /* 0x000ee400080010ff */
[----:B---3--:R-:W-:Y:S05]  /*cab0*/  @!P0 BRA `(.L_x_85) ;  /* 0xfffffffc00f08947 */ /* 0x008fea000383ffff */
[----:B------:R-:W-:Y:S05]  /*cac0*/  BRA `(.L_x_212) ;  /* 0xffffff7800ec7947 */ /* 0x000fea000383ffff */
.L_x_88:
[----:B--2---:R-:W-:Y:S07]  /*cad0*/  MOV R0, UR21 ;  /* 0x0000001500007c02 */ /* 0x004fee0008000f00 */
.L_x_213:
[----:B--2---:R2:W3:Y:S02]  /*cae0*/  SYNCS.PHASECHK.TRANS64.TRYWAIT P1, [R0+URZ+0x98], R2 ;  /* 0x00009802000075a7 */ /* 0x0044e400080211ff */
[----:B---3--:R-:W-:Y:S05]  /*caf0*/  @!P1 NANOSLEEP.SYNCS 0x989680 ;  /* 0x009896800000995d */ /* 0x008fea0003900000 */
[----:B------:R-:W3:Y:S02]  /*cb00*/  @!P1 SYNCS.PHASECHK.TRANS64 P1, [R0+URZ+0x98], R2 ;  /* 0x00009802000095a7 */ /* 0x000ee400080210ff */
[----:B---3--:R-:W-:Y:S05]  /*cb10*/  @!P1 BRA `(.L_x_213) ;  /* 0xfffffffc00f09947 */ /* 0x008fea000383ffff */
[----:B------:R-:W-:Y:S05]  /*cb20*/  BRA `(.L_x_87) ;  /* 0xffffff80006c7947 */ /* 0x000fea000383ffff */
.L_x_91:
[----:B--2---:R-:W-:Y:S07]  /*cb30*/  MOV R0, UR21 ;  /* 0x0000001500007c02 */ /* 0x004fee0008000f00 */
.L_x_214:
[----:B--2---:R2:W3:Y:S02]  /*cb40*/  SYNCS.PHASECHK.TRANS64.TRYWAIT P0, [R0+URZ+0x70], R5 ;  /* 0x00007005000075a7 */ /* 0x0044e400080011ff */
[----:B---3--:R-:W-:Y:S05]  /*cb50*/  @!P0 NANOSLEEP.SYNCS 0x989680 ;  /* 0x009896800000895d */ /* 0x008fea0003900000 */
[----:B------:R-:W3:Y:S02]  /*cb60*/  @!P0 SYNCS.PHASECHK.TRANS64 P0, [R0+URZ+0x70], R5 ;  /* 0x00007005000085a7 */ /* 0x000ee400080010ff */
[----:B---3--:R-:W-:Y:S05]  /*cb70*/  @!P0 BRA `(.L_x_214) ;  /* 0xfffffffc00f08947 */ /* 0x008fea000383ffff */
[----:B------:R-:W-:Y:S05]  /*cb80*/  BRA `(.L_x_215) ;  /* 0xffffff8000c47947 */ /* 0x000fea000383ffff */
.L_x_92:
[----:B------:R-:W-:Y:S07]  /*cb90*/  MOV R0, UR21 ;  /* 0x0000001500007c02 */ /* 0x000fee0008000f00 */
.L_x_216:
[----:B--2---:R2:W3:Y:S02]  /*cba0*/  SYNCS.PHASECHK.TRANS64.TRYWAIT P0, [R0+URZ+0x78], R5 ;  /* 0x00007805000075a7 */ /* 0x0044e400080011ff */
[----:B---3--:R-:W-:Y:S05]  /*cbb0*/  @!P0 NANOSLEEP.SYNCS 0x989680 ;  /* 0x009896800000895d */ /* 0x008fea0003900000 */
[----:B------:R-:W3:Y:S02]  /*cbc0*/  @!P0 SYNCS.PHASECHK.TRANS64 P0, [R0+URZ+0x78], R5 ;  /* 0x00007805000085a7 */ /* 0x000ee400080010ff */
[----:B---3--:R-:W-:Y:S05]  /*cbd0*/  @!P0 BRA `(.L_x_216) ;  /* 0xfffffffc00f08947 */ /* 0x008fea000383ffff */
[----:B------:R-:W-:Y:S05]  /*cbe0*/  BRA `(.L_x_217) ;  /* 0xffffff8400047947 */ /* 0x000fea000383ffff */
.L_x_93:
[----:B------:R-:W-:Y:S07]  /*cbf0*/  MOV R0, UR21 ;  /* 0x0000001500007c02 */ /* 0x000fee0008000f00 */
.L_x_218:
[----:B--2---:R2:W3:Y:S02]  /*cc00*/  SYNCS.PHASECHK.TRANS64.TRYWAIT P0, [R0+URZ+0x80], R5 ;  /* 0x00008005000075a7 */ /* 0x0044e400080011ff */
[----:B---3--:R-:W-:Y:S05]  /*cc10*/  @!P0 NANOSLEEP.SYNCS 0x989680 ;  /* 0x009896800000895d */ /* 0x008fea0003900000 */
[----:B------:R-:W3:Y:S02]  /*cc20*/  @!P0 SYNCS.PHASECHK.TRANS64 P0, [R0+URZ+0x80], R5 ;  /* 0x00008005000085a7 */ /* 0x000ee400080010ff */
[----:B---3--:R-:W-:Y:S05]  /*cc30*/  @!P0 BRA `(.L_x_218) ;  /* 0xfffffffc00f08947 */ /* 0x008fea000383ffff */
[----:B------:R-:W-:Y:S05]  /*cc40*/  BRA `(.L_x_219) ;  /* 0xffffff8400487947 */ /* 0x000fea000383ffff */
.L_x_94:
[----:B------:R-:W-:Y:S07]  /*cc50*/  MOV R0, UR21 ;  /* 0x0000001500007c02 */ /* 0x000fee0008000f00 */
.L_x_220:
[----:B--2---:R2:W3:Y:S02]  /*cc60*/  SYNCS.PHASECHK.TRANS64.TRYWAIT P0, [R0+URZ+0x88], R5 ;  /* 0x00008805000075a7 */ /* 0x0044e400080011ff */
[----:B---3--:R-:W-:Y:S05]  /*cc70*/  @!P0 NANOSLEEP.SYNCS 0x989680 ;  /* 0x009896800000895d */ /* 0x008fea0003900000 */
[----:B------:R-:W3:Y:S02]  /*cc80*/  @!P0 SYNCS.PHASECHK.TRANS64 P0, [R0+URZ+0x88], R5 ;  /* 0x00008805000085a7 */ /* 0x000ee400080010ff */
[----:B---3--:R-:W-:Y:S05]  /*cc90*/  @!P0 BRA `(.L_x_220) ;  /* 0xfffffffc00f08947 */ /* 0x008fea000383ffff */
[----:B------:R-:W-:Y:S05]  /*cca0*/  BRA `(.L_x_221) ;  /* 0xffffff8400907947 */ /* 0x000fea000383ffff */
.L_x_95:
[----:B------:R-:W-:Y:S07]  /*ccb0*/  MOV R0, UR21 ;  /* 0x0000001500007c02 */ /* 0x000fee0008000f00 */
.L_x_222:
[----:B--2---:R2:W3:Y:S02]  /*ccc0*/  SYNCS.PHASECHK.TRANS64.TRYWAIT P0, [R0+URZ+0x70], R4 ;  /* 0x00007004000075a7 */ /* 0x0044e400080011ff */
[----:B---3--:R-:W-:Y:S05]  /*ccd0*/  @!P0 NANOSLEEP.SYNCS 0x989680 ;  /* 0x009896800000895d */ /* 0x008fea0003900000 */
[----:B------:R-:W3:Y:S02]  /*cce0*/  @!P0 SYNCS.PHASECHK.TRANS64 P0, [R0+URZ+0x70], R4 ;  /* 0x00007004000085a7 */ /* 0x000ee400080010ff */
[----:B---3--:R-:W-:Y:S05]  /*ccf0*/  @!P0 BRA `(.L_x_222) ;  /* 0xfffffffc00f08947 */ /* 0x008fea000383ffff */
[----:B------:R-:W-:Y:S05]  /*cd00*/  BRA `(.L_x_223) ;  /* 0xffffff8400dc7947 */ /* 0x000fea000383ffff */
.L_x_96:
[----:B------:R-:W-:Y:S07]  /*cd10*/  MOV R0, UR21 ;  /* 0x0000001500007c02 */ /* 0x000fee0008000f00 */
.L_x_224:
[----:B--2---:R2:W3:Y:S02]  /*cd20*/  SYNCS.PHASECHK.TRANS64.TRYWAIT P0, [R0+URZ+0x78], R4 ;  /* 0x00007804000075a7 */ /* 0x0044e400080011ff */
[----:B---3--:R-:W-:Y:S05]  /*cd30*/  @!P0 NANOSLEEP.SYNCS 0x989680 ;  /* 0x009896800000895d */ /* 0x008fea0003900000 */
[----:B------:R-:W3:Y:S02]  /*cd40*/  @!P0 SYNCS.PHASECHK.TRANS64 P0, [R0+URZ+0x78], R4 ;  /* 0x00007804000085a7 */ /* 0x000ee400080010ff */
[----:B---3--:R-:W-:Y:S05]  /*cd50*/  @!P0 BRA `(.L_x_224) ;  /* 0xfffffffc00f08947 */ /* 0x008fea000383ffff */
[----:B------:R-:W-:Y:S05]  /*cd60*/  BRA `(.L_x_225) ;  /* 0xffffff8800247947 */ /* 0x000fea000383ffff */
.L_x_97:
[----:B------:R-:W-:Y:S07]  /*cd70*/  MOV R0, UR21 ;  /* 0x0000001500007c02 */ /* 0x000fee0008000f00 */
.L_x_226:
[----:B--2---:R2:W3:Y:S02]  /*cd80*/  SYNCS.PHASECHK.TRANS64.TRYWAIT P0, [R0+URZ+0x80], R4 ;  /* 0x00008004000075a7 */ /* 0x0044e400080011ff */
[----:B---3--:R-:W-:Y:S05]  /*cd90*/  @!P0 NANOSLEEP.SYNCS 0x989680 ;  /* 0x009896800000895d */ /* 0x008fea0003900000 */
[----:B------:R-:W3:Y:S02]  /*cda0*/  @!P0 SYNCS.PHASECHK.TRANS64 P0, [R0+URZ+0x80], R4 ;  /* 0x00008004000085a7 */ /* 0x000ee400080010ff */
[----:B---3--:R-:W-:Y:S05]  /*cdb0*/  @!P0 BRA `(.L_x_226) ;  /* 0xfffffffc00f08947 */ /* 0x008fea000383ffff */
[----:B------:R-:W-:Y:S05]  /*cdc0*/  BRA `(.L_x_227) ;  /* 0xffffff88006c7947 */ /* 0x000fea000383ffff */
.L_x_98:
[----:B------:R-:W-:Y:S07]  /*cdd0*/  MOV R0, UR21 ;  /* 0x0000001500007c02 */ /* 0x000fee0008000f00 */
.L_x_228:
[----:B--2---:R2:W3:Y:S02]  /*cde0*/  SYNCS.PHASECHK.TRANS64.TRYWAIT P0, [R0+URZ+0x88], R4 ;  /* 0x00008804000075a7 */ /* 0x0044e400080011ff */
[----:B---3--:R-:W-:Y:S05]  /*cdf0*/  @!P0 NANOSLEEP.SYNCS 0x989680 ;  /* 0x009896800000895d */ /* 0x008fea0003900000 */
[----:B------:R-:W3:Y:S02]  /*ce00*/  @!P0 SYNCS.PHASECHK.TRANS64 P0, [R0+URZ+0x88], R4 ;  /* 0x00008804000085a7 */ /* 0x000ee400080010ff */
[----:B---3--:R-:W-:Y:S05]  /*ce10*/  @!P0 BRA `(.L_x_228) ;  /* 0xfffffffc00f08947 */ /* 0x008fea000383ffff */
[----:B------:R-:W-:Y:S05]  /*ce20*/  BRA `(.L_x_229) ;  /* 0xffffff8800b87947 */ /* 0x000fea000383ffff */
.L_x_100:
[----:B------:R-:W-:-:S07]  /*ce30*/  MOV R0, UR21 ;  /* 0x0000001500007c02 */ /* 0x000fce0008000f00 */
.L_x_230:
[----:B---3--:R3:W4:Y:S02]  /*ce40*/  SYNCS.PHASECHK.TRANS64.TRYWAIT P0, [R0+URZ+0x70], R5 ;  /* 0x00007005000075a7 */ /* 0x00872400080011ff */
[----:B----4-:R-:W-:Y:S05]  /*ce50*/  @!P0 NANOSLEEP.SYNCS 0x989680 ;  /* 0x009896800000895d */ /* 0x010fea0003900000 */
[----:B------:R-:W4:Y:S02]  /*ce60*/  @!P0 SYNCS.PHASECHK.TRANS64 P0, [R0+URZ+0x70], R5 ;  /* 0x00007005000085a7 */ /* 0x000f2400080010ff */
[----:B----4-:R-:W-:Y:S05]  /*ce70*/  @!P0 BRA `(.L_x_230) ;  /* 0xfffffffc00f08947 */ /* 0x010fea000383ffff */
[----:B------:R-:W-:Y:S05]  /*ce80*/  BRA `(.L_x_231) ;  /* 0xffffff8c00287947 */ /* 0x000fea000383ffff */
.L_x_101:
[----:B---3--:R-:W-:-:S07]  /*ce90*/  MOV R0, UR21 ;  /* 0x0000001500007c02 */ /* 0x008fce0008000f00 */
.L_x_232:
[----:B---3--:R3:W4:Y:S02]  /*cea0*/  SYNCS.PHASECHK.TRANS64.TRYWAIT P0, [R0+URZ+0x78], R5 ;  /* 0x00007805000075a7 */ /* 0x00872400080011ff */
[----:B----4-:R-:W-:Y:S05]  /*ceb0*/  @!P0 NANOSLEEP.SYNCS 0x989680 ;  /* 0x009896800000895d */ /* 0x010fea0003900000 */
[----:B------:R-:W4:Y:S02]  /*cec0*/  @!P0 SYNCS.PHASECHK.TRANS64 P0, [R0+URZ+0x78], R5 ;  /* 0x00007805000085a7 */ /* 0x000f2400080010ff */
[----:B----4-:R-:W-:Y:S05]  /*ced0*/  @!P0 BRA `(.L_x_232) ;  /* 0xfffffffc00f08947 */ /* 0x010fea000383ffff */
[----:B------:R-:W-:Y:S05]  /*cee0*/  BRA `(.L_x_233) ;  /* 0xffffff8c00187947 */ /* 0x000fea000383ffff */
.L_x_102:
[----:B------:R-:W-:-:S07]  /*cef0*/  MOV R2, UR21 ;  /* 0x0000001500027c02 */ /* 0x000fce0008000f00 */
.L_x_234:
[----:B---3--:R3:W4:Y:S02]  /*cf00*/  SYNCS.PHASECHK.TRANS64.TRYWAIT P0, [R2+URZ+0x80], R5 ;  /* 0x00008005020075a7 */ /* 0x00872400080011ff */
[----:B----4-:R-:W-:Y:S05]  /*cf10*/  @!P0 NANOSLEEP.SYNCS 0x989680 ;  /* 0x009896800000895d */ /* 0x010fea0003900000 */
[----:B------:R-:W4:Y:S02]  /*cf20*/  @!P0 SYNCS.PHASECHK.TRANS64 P0, [R2+URZ+0x80], R5 ;  /* 0x00008005020085a7 */ /* 0x000f2400080010ff */
[----:B----4-:R-:W-:Y:S05]  /*cf30*/  @!P0 BRA `(.L_x_234) ;  /* 0xfffffffc00f08947 */ /* 0x010fea000383ffff */
[----:B------:R-:W-:Y:S05]  /*cf40*/  BRA `(.L_x_235) ;  /* 0xffffff8c000c7947 */ /* 0x000fea000383ffff */
.L_x_104:
[----:B-1----:R1:W2:Y:S02]  /*cf50*/  SYNCS.PHASECHK.TRANS64.TRYWAIT P0, [R0+URZ+0xa0], R2 ;  /* 0x0000a002000075a7 */ /* 0x0022a400080011ff */
[----:B--2---:R-:W-:Y:S05]  /*cf60*/  @!P0 NANOSLEEP.SYNCS 0x989680 ;  /* 0x009896800000895d */ /* 0x004fea0003900000 */
[----:B------:R-:W2:Y:S02]  /*cf70*/  @!P0 SYNCS.PHASECHK.TRANS64 P0, [R0+URZ+0xa0], R2 ;  /* 0x0000a002000085a7 */ /* 0x000ea400080010ff */
[----:B--2---:R-:W-:Y:S05]  /*cf80*/  @!P0 BRA `(.L_x_104) ;  /* 0xfffffffc00f08947 */ /* 0x004fea000383ffff */
[----:B------:R-:W-:Y:S05]  /*cf90*/  BRA `(.L_x_236) ;  /* 0xffffff8c00d87947 */ /* 0x000fea000383ffff */
.L_x_115:
[----:B-1----:R-:W-:Y:S04]  /*cfa0*/  MOV R2, UR43 ;  /* 0x0000002b00027c02 */ /* 0x002fe80008000f00 */
[----:B------:R1:W3:Y:S03]  /*cfb0*/  SYNCS.PHASECHK.TRANS64.TRYWAIT P1, [R2+URZ+0x50], R3 ;  /* 0x00005003020075a7 */ /* 0x0002e600080211ff */
[----:B---3--:R-:W-:Y:S05]  /*cfc0*/  @!P1 NANOSLEEP.SYNCS 0x989680 ;  /* 0x009896800000995d */ /* 0x008fea0003900000 */
[----:B------:R-:W3:Y:S02]  /*cfd0*/  @!P1 SYNCS.PHASECHK.TRANS64 P1, [R2+URZ+0x50], R3 ;  /* 0x00005003020095a7 */ /* 0x000ee400080210ff */
[----:B---3--:R-:W-:Y:S05]  /*cfe0*/  @!P1 BRA `(.L_x_115) ;  /* 0xfffffffc00ec9947 */ /* 0x008fea000383ffff */
[----:B------:R-:W-:Y:S05]  /*cff0*/  BRA `(.L_x_114) ;  /* 0xffffff9c00c07947 */ /* 0x000fea000383ffff */
.L_x_117:
[----:B-1----:R1:W4:Y:S02]  /*d000*/  SYNCS.PHASECHK.TRANS64.TRYWAIT P0, [R109+URZ+0xc0], R0 ;  /* 0x0000c0006d0075a7 */ /* 0x00232400080011ff */
[----:B----4-:R-:W-:Y:S05]  /*d010*/  @!P0 NANOSLEEP.SYNCS 0x989680 ;  /* 0x009896800000895d */ /* 0x010fea0003900000 */
[----:B------:R-:W4:Y:S02]  /*d020*/  @!P0 SYNCS.PHASECHK.TRANS64 P0, [R109+URZ+0xc0], R0 ;  /* 0x0000c0006d0085a7 */ /* 0x000f2400080010ff */
[----:B----4-:R-:W-:Y:S05]  /*d030*/  @!P0 BRA `(.L_x_117) ;  /* 0xfffffffc00f08947 */ /* 0x010fea000383ffff */
[----:B------:R-:W-:Y:S05]  /*d040*/  BRA `(.L_x_116) ;  /* 0xffffff9c00f87947 */ /* 0x000fea000383ffff */
.L_x_126:
[----:B-1----:R1:W2:Y:S02]  /*d050*/  SYNCS.PHASECHK.TRANS64.TRYWAIT P0, [R2+URZ+0x50], R0 ;  /* 0x00005000020075a7 */ /* 0x0022a400080011ff */
[----:B--2---:R-:W-:Y:S05]  /*d060*/  @!P0 NANOSLEEP.SYNCS 0x989680 ;  /* 0x009896800000895d */ /* 0x004fea0003900000 */
[----:B------:R-:W2:Y:S02]  /*d070*/  @!P0 SYNCS.PHASECHK.TRANS64 P0, [R2+URZ+0x50], R0 ;  /* 0x00005000020085a7 */ /* 0x000ea400080010ff */
[----:B--2---:R-:W-:Y:S05]  /*d080*/  @!P0 BRA `(.L_x_126) ;  /* 0xfffffffc00f08947 */ /* 0x004fea000383ffff */
[----:B------:R-:W-:Y:S05]  /*d090*/  BRA `(.L_x_125) ;  /* 0xffffffa800247947 */ /* 0x000fea000383ffff */
.L_x_134:
[----:B-1----:R1:W2:Y:S02]  /*d0a0*/  SYNCS.PHASECHK.TRANS64.TRYWAIT P0, [R0+URZ+0x50], R6 ;  /* 0x00005006000075a7 */ /* 0x0022a400080011ff */
[----:B--2---:R-:W-:Y:S05]  /*d0b0*/  @!P0 NANOSLEEP.SYNCS 0x989680 ;  /* 0x009896800000895d */ /* 0x004fea0003900000 */
[----:B------:R-:W2:Y:S02]  /*d0c0*/  @!P0 SYNCS.PHASECHK.TRANS64 P0, [R0+URZ+0x50], R6 ;  /* 0x00005006000085a7 */ /* 0x000ea400080010ff */
[----:B--2---:R-:W-:Y:S05]  /*d0d0*/  @!P0 BRA `(.L_x_134) ;  /* 0xfffffffc00f08947 */ /* 0x004fea000383ffff */
[----:B------:R-:W-:Y:S05]  /*d0e0*/  BRA `(.L_x_133) ;  /* 0xffffffb000987947 */ /* 0x000fea000383ffff */
.L_x_142:
[----:B-1----:R1:W2:Y:S02]  /*d0f0*/  SYNCS.PHASECHK.TRANS64.TRYWAIT P0, [R0+URZ+0x50], R6 ;  /* 0x00005006000075a7 */ /* 0x0022a400080011ff */
[----:B--2---:R-:W-:Y:S05]  /*d100*/  @!P0 NANOSLEEP.SYNCS 0x989680 ;  /* 0x009896800000895d */ /* 0x004fea0003900000 */
[----:B------:R-:W2:Y:S02]  /*d110*/  @!P0 SYNCS.PHASECHK.TRANS64 P0, [R0+URZ+0x50], R6 ;  /* 0x00005006000085a7 */ /* 0x000ea400080010ff */
[----:B--2---:R-:W-:Y:S05]  /*d120*/  @!P0 BRA `(.L_x_142) ;  /* 0xfffffffc00f08947 */ /* 0x004fea000383ffff */
[----:B------:R-:W-:Y:S05]  /*d130*/  BRA `(.L_x_141) ;  /* 0xffffffbc00107947 */ /* 0x000fea000383ffff */
.L_x_150:
[----:B-1----:R1:W2:Y:S02]  /*d140*/  SYNCS.PHASECHK.TRANS64.TRYWAIT P0, [R0+URZ+0x50], R6 ;  /* 0x00005006000075a7 */ /* 0x0022a400080011ff */
[----:B--2---:R-:W-:Y:S05]  /*d150*/  @!P0 NANOSLEEP.SYNCS 0x989680 ;  /* 0x009896800000895d */ /* 0x004fea0003900000 */
[----:B------:R-:W2:Y:S02]  /*d160*/  @!P0 SYNCS.PHASECHK.TRANS64 P0, [R0+URZ+0x50], R6 ;  /* 0x00005006000085a7 */ /* 0x000ea400080010ff */
[----:B--2---:R-:W-:Y:S05]  /*d170*/  @!P0 BRA `(.L_x_150) ;  /* 0xfffffffc00f08947 */ /* 0x004fea000383ffff */
[----:B------:R-:W-:Y:S05]  /*d180*/  BRA `(.L_x_149) ;  /* 0xffffffc4008c7947 */ /* 0x000fea000383ffff */
.L_x_158:
[----:B-1----:R1:W2:Y:S02]  /*d190*/  SYNCS.PHASECHK.TRANS64.TRYWAIT P0, [R0+URZ+0x50], R6 ;  /* 0x00005006000075a7 */ /* 0x0022a400080011ff */
[----:B--2---:R-:W-:Y:S05]  /*d1a0*/  @!P0 NANOSLEEP.SYNCS 0x989680 ;  /* 0x009896800000895d */ /* 0x004fea0003900000 */
[----:B------:R-:W2:Y:S02]  /*d1b0*/  @!P0 SYNCS.PHASECHK.TRANS64 P0, [R0+URZ+0x50], R6 ;  /* 0x00005006000085a7 */ /* 0x000ea400080010ff */
[----:B--2---:R-:W-:Y:S05]  /*d1c0*/  @!P0 BRA `(.L_x_158) ;  /* 0xfffffffc00f08947 */ /* 0x004fea000383ffff */
[----:B------:R-:W-:Y:S05]  /*d1d0*/  BRA `(.L_x_157) ;  /* 0xffffffd0001c7947 */ /* 0x000fea000383ffff */
.L_x_166:
[----:B-1----:R1:W2:Y:S02]  /*d1e0*/  SYNCS.PHASECHK.TRANS64.TRYWAIT P0, [R0+URZ+0x50], R6 ;  /* 0x00005006000075a7 */ /* 0x0022a400080011ff */
[----:B--2---:R-:W-:Y:S05]  /*d1f0*/  @!P0 NANOSLEEP.SYNCS 0x989680 ;  /* 0x009896800000895d */ /* 0x004fea0003900000 */
[----:B------:R-:W2:Y:S02]  /*d200*/  @!P0 SYNCS.PHASECHK.TRANS64 P0, [R0+URZ+0x50], R6 ;  /* 0x00005006000085a7 */ /* 0x000ea400080010ff */
[----:B--2---:R-:W-:Y:S05]  /*d210*/  @!P0 BRA `(.L_x_166) ;  /* 0xfffffffc00f08947 */ /* 0x004fea000383ffff */
[----:B------:R-:W-:Y:S05]  /*d220*/  BRA `(.L_x_165) ;  /* 0xffffffd800a07947 */ /* 0x000fea000383ffff */
.L_x_174:
[----:B--2---:R2:W3:Y:S02]  /*d230*/  SYNCS.PHASECHK.TRANS64.TRYWAIT P0, [R0+URZ+0x50], R116 ;  /* 0x00005074000075a7 */ /* 0x0044e400080011ff */
[----:B---3--:R-:W-:Y:S05]  /*d240*/  @!P0 NANOSLEEP.SYNCS 0x989680 ;  /* 0x009896800000895d */ /* 0x008fea0003900000 */
[----:B------:R-:W3:Y:S02]  /*d250*/  @!P0 SYNCS.PHASECHK.TRANS64 P0, [R0+URZ+0x50], R116 ;  /* 0x00005074000085a7 */ /* 0x000ee400080010ff */
[----:B---3--:R-:W-:Y:S05]  /*d260*/  @!P0 BRA `(.L_x_174) ;  /* 0xfffffffc00f08947 */ /* 0x008fea000383ffff */
[----:B------:R-:W-:Y:S05]  /*d270*/  BRA `(.L_x_173) ;  /* 0xffffffe400247947 */ /* 0x000fea000383ffff */
        .weak           $__internal_0_$__cuda_sm10x_tcgen05_guardrail_trap_col_being_dealloced_not_returned_by_alloc
        .type           $__internal_0_$__cuda_sm10x_tcgen05_guardrail_trap_col_being_dealloced_not_returned_by_alloc,@function
        .size           $__internal_0_$__cuda_sm10x_tcgen05_guardrail_trap_col_being_dealloced_not_returned_by_alloc,($__internal_1_$__cuda_sm10x_tcgen05_guardrail_trap_phase_invalid_during_alloc - $__internal_0_$__cuda_sm10x_tcgen05_guardrail_trap_col_being_dealloced_not_returned_by_alloc)
$__internal_0_$__cuda_sm10x_tcgen05_guardrail_trap_col_being_dealloced_not_returned_by_alloc:
[----:B------:R-:W-:Y:S05]  /*d280*/  BPT.TRAP 0x1 ;  /* 0x000000040000795c */ /* 0x000fea0000300000 */
[----:B------:R-:W-:-:S04]  /*d290*/  HFMA2 R3, -RZ, RZ, 0, 0 ;  /* 0x00000000ff037431 */ /* 0x000fc800000001ff */
[----:B------:R-:W-:Y:S05]  /*d2a0*/  RET.REL.NODEC R2 `(_ZN7cutlass13device_kernelINS_4gemm6kernel13GemmUniversalIN4cute5tupleIJiiiiEEENS1_10collective13CollectiveMmaINS1_35MainloopSm100TmaUmmaWarpSpecializedILi5ELi2ELi2ENS5_IJNS4_1CILi8EEENSA_ILi1EEESC_EEEEENS5_IJNSA_ILi256EEESF_NSA_ILi32EEEEEEfNS5_IJlSC_lEEEfSI_NS4_8TiledMMAINS4_8MMA_AtomIJNS4_23SM100_MMA_TF32_2x1SM_SSINS_10tfloat32_tESM_fLi256ELi256ELNS4_4UMMA5MajorE0ELSO_0ELNSN_7ScaleInE0ELSP_0EEEEEENS4_6LayoutINS5_IJSC_SC_SC_EEENS5_IJNSA_ILi0EEESU_SU_EEEEENS5_IJNS4_10UnderscoreESX_SX_EEEEENS4_18SM100_TMA_2SM_LOADENS4_14ComposedLayoutINS4_7SwizzleILi3ELi4ELi3EEENS4_18smem_ptr_flag_bitsILi32EEENSS_INS5_IJSB_SG_EEENS5_IJSG_SC_EEEEEEEvNS4_8identityENS4_28SM100_TMA_2SM_LOAD_MULTICASTES19_vS1A_EENS_8epilogue10collective18CollectiveEpilogueINS1D_23Sm100TmaWarpSpecializedILi4ELi2ELi32ELb1ELb0EEEJNS5_IJNSA_ILi128EEESF_SG_EEENS5_IJNSS_IS1I_SC_EENSS_ISG_SC_EEEEEfSI_fSI_NS1D_6fusion15FusionCallbacksIS1H_NS1N_17LinearCombinationIffffLNS_15FloatRoundStyleE2EEES1J_S1M_JEEENS4_5SM1004TMEM4LOAD26SM100_TMEM_LOAD_32dp32b32xENS4_13SM90_TMA_LOADES19_NS4_39AutoVectorizingCopyWithAssumedAlignmentILi128EEENS4_14SM90_TMA_STOREES19_S1Z_S1Z_EEEvvEEEEvNT_6ParamsE) ;  /* 0xffffff2c02547950 */ /* 0x000fea0003c3ffff */
        .weak           $__internal_1_$__cuda_sm10x_tcgen05_guardrail_trap_phase_invalid_during_alloc
        .type           $__internal_1_$__cuda_sm10x_tcgen05_guardrail_trap_phase_invalid_during_alloc,@function
        .size           $__internal_1_$__cuda_sm10x_tcgen05_guardrail_trap_phase_invalid_during_alloc,($__internal_2_$__cuda_sm10x_tcgen05_guardrail_trap_unallocated_columns_being_dealloced - $__internal_1_$__cuda_sm10x_tcgen05_guardrail_trap_phase_invalid_during_alloc)
$__internal_1_$__cuda_sm10x_tcgen05_guardrail_trap_phase_invalid_during_alloc:
[----:B------:R-:W-:Y:S05]  /*d2b0*/  BPT.TRAP 0x1 ;  /* 0x000000040000795c */ /* 0x000fea0000300000 */
[----:B------:R-:W-:-:S04]  /*d2c0*/  MOV R5, 0x0 ;  /* 0x0000000000057802 */ /* 0x000fc80000000f00 */
[----:B------:R-:W-:Y:S05]  /*d2d0*/  RET.REL.NODEC R4 `(_ZN7cutlass13device_kernelINS_4gemm6kernel13GemmUniversalIN4cute5tupleIJiiiiEEENS1_10collective13CollectiveMmaINS1_35MainloopSm100TmaUmmaWarpSpecializedILi5ELi2ELi2ENS5_IJNS4_1CILi8EEENSA_ILi1EEESC_EEEEENS5_IJNSA_ILi256EEESF_NSA_ILi32EEEEEEfNS5_IJlSC_lEEEfSI_NS4_8TiledMMAINS4_8MMA_AtomIJNS4_23SM100_MMA_TF32_2x1SM_SSINS_10tfloat32_tESM_fLi256ELi256ELNS4_4UMMA5MajorE0ELSO_0ELNSN_7ScaleInE0ELSP_0EEEEEENS4_6LayoutINS5_IJSC_SC_SC_EEENS5_IJNSA_ILi0EEESU_SU_EEEEENS5_IJNS4_10UnderscoreESX_SX_EEEEENS4_18SM100_TMA_2SM_LOADENS4_14ComposedLayoutINS4_7SwizzleILi3ELi4ELi3EEENS4_18smem_ptr_flag_bitsILi32EEENSS_INS5_IJSB_SG_EEENS5_IJSG_SC_EEEEEEEvNS4_8identityENS4_28SM100_TMA_2SM_LOAD_MULTICASTES19_vS1A_EENS_8epilogue10collective18CollectiveEpilogueINS1D_23Sm100TmaWarpSpecializedILi4ELi2ELi32ELb1ELb0EEEJNS5_IJNSA_ILi128EEESF_SG_EEENS5_IJNSS_IS1I_SC_EENSS_ISG_SC_EEEEEfSI_fSI_NS1D_6fusion15FusionCallbacksIS1H_NS1N_17LinearCombinationIffffLNS_15FloatRoundStyleE2EEES1J_S1M_JEEENS4_5SM1004TMEM4LOAD26SM100_TMEM_LOAD_32dp32b32xENS4_13SM90_TMA_LOADES19_NS4_39AutoVectorizingCopyWithAssumedAlignmentILi128EEENS4_14SM90_TMA_STOREES19_S1Z_S1Z_EEEvvEEEEvNT_6ParamsE) ;  /* 0xffffff2c04487950 */ /* 0x000fea0003c3ffff */
        .weak           $__internal_2_$__cuda_sm10x_tcgen05_guardrail_trap_unallocated_columns_being_dealloced
        .type           $__internal_2_$__cuda_sm10x_tcgen05_guardrail_trap_unallocated_columns_being_dealloced,@function
        .size           $__internal_2_$__cuda_sm10x_tcgen05_guardrail_trap_unallocated_columns_being_dealloced,(.L_x_238 - $__internal_2_$__cuda_sm10x_tcgen05_guardrail_trap_unallocated_columns_being_dealloced)
$__internal_2_$__cuda_sm10x_tcgen05_guardrail_trap_unallocated_columns_being_dealloced:
[----:B------:R-:W-:Y:S05]  /*d2e0*/  BPT.TRAP 0x1 ;  /* 0x000000040000795c */ /* 0x000fea0000300000 */
[----:B------:R-:W-:-:S04]  /*d2f0*/  HFMA2 R3, -RZ, RZ, 0, 0 ;  /* 0x00000000ff037431 */ /* 0x000fc800000001ff */
[----:B------:R-:W-:Y:S05]  /*d300*/  RET.REL.NODEC R2 `(_ZN7cutlass13device_kernelINS_4gemm6kernel13GemmUniversalIN4cute5tupleIJiiiiEEENS1_10collective13CollectiveMmaINS1_35MainloopSm100TmaUmmaWarpSpecializedILi5ELi2ELi2ENS5_IJNS4_1CILi8EEENSA_ILi1EEESC_EEEEENS5_IJNSA_ILi256EEESF_NSA_ILi32EEEEEEfNS5_IJlSC_lEEEfSI_NS4_8TiledMMAINS4_8MMA_AtomIJNS4_23SM100_MMA_TF32_2x1SM_SSINS_10tfloat32_tESM_fLi256ELi256ELNS4_4UMMA5MajorE0ELSO_0ELNSN_7ScaleInE0ELSP_0EEEEEENS4_6LayoutINS5_IJSC_SC_SC_EEENS5_IJNSA_ILi0EEESU_SU_EEEEENS5_IJNS4_10UnderscoreESX_SX_EEEEENS4_18SM100_TMA_2SM_LOADENS4_14ComposedLayoutINS4_7SwizzleILi3ELi4ELi3EEENS4_18smem_ptr_flag_bitsILi32EEENSS_INS5_IJSB_SG_EEENS5_IJSG_SC_EEEEEEEvNS4_8identityENS4_28SM100_TMA_2SM_LOAD_MULTICASTES19_vS1A_EENS_8epilogue10collective18CollectiveEpilogueINS1D_23Sm100TmaWarpSpecializedILi4ELi2ELi32ELb1ELb0EEEJNS5_IJNSA_ILi128EEESF_SG_EEENS5_IJNSS_IS1I_SC_EENSS_ISG_SC_EEEEEfSI_fSI_NS1D_6fusion15FusionCallbacksIS1H_NS1N_17LinearCombinationIffffLNS_15FloatRoundStyleE2EEES1J_S1M_JEEENS4_5SM1004TMEM4LOAD26SM100_TMEM_LOAD_32dp32b32xENS4_13SM90_TMA_LOADES19_NS4_39AutoVectorizingCopyWithAssumedAlignmentILi128EEENS4_14SM90_TMA_STOREES19_S1Z_S1Z_EEEvvEEEEvNT_6ParamsE) ;  /* 0xffffff2c023c7950 */ /* 0x000fea0003c3ffff */
.L_x_237:
[----:B------:R-:W-:-:S00]  /*d310*/  BRA `(.L_x_237) ;  /* 0xfffffffc00fc7947 */ /* 0x000fc0000383ffff */
[----:B------:R-:W-:-:S00]  /*d320*/  NOP ;  /* 0x0000000000007918 */ /* 0x000fc00000000000 */
        /* <DEDUP_REMOVED lines=13> */
.L_x_238:


//--------------------- .nv.global.init           --------------------------
	.section	.nv.global.init,"aw",@progbits
.nv.global.init:
	.type		$str$27,@object
	.size		$str$27,($str$28 - $str$27)
$str$27:
        /*0000*/ 	.byte	0x28, 0x61, 0x64, 0x64, 0x72, 0x65, 0x73, 0x73, 0x20, 0x26, 0x20, 0x6d, 0x61, 0x73, 0x6b, 0x29
        /*0010*/ 	.byte	0x20, 0x3d, 0x3d, 0x20, 0x30, 0x00
	.type		$str$28,@object
	.size		$str$28,($str$26 - $str$28)
$str$28:
        /*0016*/ 	.byte	0x2f, 0x74, 0x6d, 0x70, 0x2f, 0x63, 0x75, 0x74, 0x6c, 0x61, 0x73, 0x73, 0x5f, 0x73, 0x77, 0x65
        /*0026*/ 	.byte	0x65, 0x70, 0x5f, 0x73, 0x72, 0x63, 0x2f, 0x69, 0x6e, 0x63, 0x6c, 0x75, 0x64, 0x65, 0x2f, 0x63
        /*0036*/ 	.byte	0x75, 0x74, 0x65, 0x2f, 0x70, 0x6f, 0x69, 0x6e, 0x74, 0x65, 0x72, 0x5f, 0x66, 0x6c, 0x61, 0x67
        /*0046*/ 	.byte	0x67, 0x65, 0x64, 0x2e, 0x68, 0x70, 0x70, 0x00
	.type		$str$26,@object
	.size		$str$26,($str$25 - $str$26)
$str$26:
        /*004e*/ 	.byte	0x2f, 0x74, 0x6d, 0x70, 0x2f, 0x63, 0x75, 0x74, 0x6c, 0x61, 0x73, 0x73, 0x5f, 0x73, 0x77, 0x65
        /*005e*/ 	.byte	0x65, 0x70, 0x5f, 0x73, 0x72, 0x63, 0x2f, 0x69, 0x6e, 0x63, 0x6c, 0x75, 0x64, 0x65, 0x2f, 0x63
        /*006e*/ 	.byte	0x75, 0x74, 0x65, 0x2f, 0x61, 0x74, 0x6f, 0x6d, 0x2f, 0x63, 0x6f, 0x70, 0x79, 0x5f, 0x74, 0x72
        /*007e*/ 	.byte	0x61, 0x69, 0x74, 0x73, 0x5f, 0x73, 0x6d, 0x31, 0x30, 0x30, 0x2e, 0x68, 0x70, 0x70, 0x00
	.type		$str$25,@object
	.size		$str$25,(__unnamed_1 - $str$25)
$str$25:
        /*008d*/ 	.byte	0x28, 0x28, 0x75, 0x69, 0x6e, 0x74, 0x33, 0x32, 0x5f, 0x74, 0x28, 0x74, 0x68, 0x72, 0x65, 0x61
        /*009d*/ 	.byte	0x64, 0x49, 0x64, 0x78, 0x2e, 0x78, 0x29, 0x20, 0x2f, 0x20, 0x33, 0x32, 0x29, 0x20, 0x25, 0x20
        /*00ad*/ 	.byte	0x34, 0x29, 0x20, 0x3d, 0x3d, 0x20, 0x28, 0x28, 0x28, 0x74, 0x6d, 0x65, 0x6d, 0x5f, 0x61, 0x64
        /*00bd*/ 	.byte	0x64, 0x72, 0x20, 0x3e, 0x3e, 0x20, 0x31, 0x36, 0x29, 0x20, 0x2f, 0x20, 0x33, 0x32, 0x29, 0x20
        /*00cd*/ 	.byte	0x25, 0x20, 0x34, 0x29, 0x00
	.type		__unnamed_1,@object
	.size		__unnamed_1,(__unnamed_2 - __unnamed_1)
__unnamed_1:
        /*00d2*/ 	.byte	0x61, 0x75, 0x74, 0x6f, 0x20, 0x63, 0x75, 0x74, 0x65, 0x3a, 0x3a, 0x61, 0x73, 0x5f, 0x70, 0x6f
        /* <DEDUP_REMOVED lines=23> */
        /*0252*/ 	.byte	0x43, 0x3c, 0x34, 0x30, 0x39, 0x36, 0x3e, 0x3e, 0x3e, 0x3e, 0x5d, 0x00
	.type		__unnamed_2,@object
	.size		__unnamed_2,(.L_2 - __unnamed_2)
__unnamed_2:
        /* <DEDUP_REMOVED lines=44> */
.L_2:


//--------------------- .nv.shared._ZN7cutlass13device_kernelINS_4gemm6kernel13GemmUniversalIN4cute5tupleIJiiiiEEENS1_10collective13CollectiveMmaINS1_35MainloopSm100TmaUmmaWarpSpecializedILi5ELi2ELi2ENS5_IJNS4_1CILi8EEENSA_ILi1EEESC_EEEEENS5_IJNSA_ILi256EEESF_NSA_ILi32EEEEEEfNS5_IJlSC_lEEEfSI_NS4_8TiledMMAINS4_8MMA_AtomIJNS4_23SM100_MMA_TF32_2x1SM_SSINS_10tfloat32_tESM_fLi256ELi256ELNS4_4UMMA5MajorE0ELSO_0ELNSN_7ScaleInE0ELSP_0EEEEEENS4_6LayoutINS5_IJSC_SC_SC_EEENS5_IJNSA_ILi0EEESU_SU_EEEEENS5_IJNS4_10UnderscoreESX_SX_EEEEENS4_18SM100_TMA_2SM_LOADENS4_14ComposedLayoutINS4_7SwizzleILi3ELi4ELi3EEENS4_18smem_ptr_flag_bitsILi32EEENSS_INS5_IJSB_SG_EEENS5_IJSG_SC_EEEEEEEvNS4_8identityENS4_28SM100_TMA_2SM_LOAD_MULTICASTES19_vS1A_EENS_8epilogue10collective18CollectiveEpilogueINS1D_23Sm100TmaWarpSpecializedILi4ELi2ELi32ELb1ELb0EEEJNS5_IJNSA_ILi128EEESF_SG_EEENS5_IJNSS_IS1I_SC_EENSS_ISG_SC_EEEEEfSI_fSI_NS1D_6fusion15FusionCallbacksIS1H_NS1N_17LinearCombinationIffffLNS_15FloatRoundStyleE2EEES1J_S1M_JEEENS4_5SM1004TMEM4LOAD26SM100_TMEM_LOAD_32dp32b32xENS4_13SM90_TMA_LOADES19_NS4_39AutoVectorizingCopyWithAssumedAlignmentILi128EEENS4_14SM90_TMA_STOREES19_S1Z_S1Z_EEEvvEEEEvNT_6ParamsE --------------------------
	.section	.nv.shared._ZN7cutlass13device_kernelINS_4gemm6kernel13GemmUniversalIN4cute5tupleIJiiiiEEENS1_10collective13CollectiveMmaINS1_35MainloopSm100TmaUmmaWarpSpecializedILi5ELi2ELi2ENS5_IJNS4_1CILi8EEENSA_ILi1EEESC_EEEEENS5_IJNSA_ILi256EEESF_NSA_ILi32EEEEEEfNS5_IJlSC_lEEEfSI_NS4_8TiledMMAINS4_8MMA_AtomIJNS4_23SM100_MMA_TF32_2x1SM_SSINS_10tfloat32_tESM_fLi256ELi256ELNS4_4UMMA5MajorE0ELSO_0ELNSN_7ScaleInE0ELSP_0EEEEEENS4_6LayoutINS5_IJSC_SC_SC_EEENS5_IJNSA_ILi0EEESU_SU_EEEEENS5_IJNS4_10UnderscoreESX_SX_EEEEENS4_18SM100_TMA_2SM_LOADENS4_14ComposedLayoutINS4_7SwizzleILi3ELi4ELi3EEENS4_18smem_ptr_flag_bitsILi32EEENSS_INS5_IJSB_SG_EEENS5_IJSG_SC_EEEEEEEvNS4_8identityENS4_28SM100_TMA_2SM_LOAD_MULTICASTES19_vS1A_EENS_8epilogue10collective18CollectiveEpilogueINS1D_23Sm100TmaWarpSpecializedILi4ELi2ELi32ELb1ELb0EEEJNS5_IJNSA_ILi128EEESF_SG_EEENS5_IJNSS_IS1I_SC_EENSS_ISG_SC_EEEEEfSI_fSI_NS1D_6fusion15FusionCallbacksIS1H_NS1N_17LinearCombinationIffffLNS_15FloatRoundStyleE2EEES1J_S1M_JEEENS4_5SM1004TMEM4LOAD26SM100_TMEM_LOAD_32dp32b32xENS4_13SM90_TMA_LOADES19_NS4_39AutoVectorizingCopyWithAssumedAlignmentILi128EEENS4_14SM90_TMA_STOREES19_S1Z_S1Z_EEEvvEEEEvNT_6ParamsE,"aw",@nobits
	.sectionflags	@""
	.align	16
	.zero		1024


//--------------------- .nv.shared.reserved.0     --------------------------
	.section	.nv.shared.reserved.0,"aw",@nobits
	.weak		__nv_reservedSMEM_offset_0_alias
	.size		__nv_reservedSMEM_offset_0_alias, 0, 64
	.other		__nv_reservedSMEM_offset_0_alias,@"STO_CUDA_RESERVED_SHARED STV_DEFAULT"
__nv_reservedSMEM_offset_0_alias:
	.zero		0
.nv.shared.reserved.0:
	.zero		64
	.weak		__nv_reservedSMEM_tcgen05_partition
	.type		__nv_reservedSMEM_tcgen05_partition,@object
	.size		__nv_reservedSMEM_tcgen05_partition,(.L_0 - __nv_reservedSMEM_tcgen05_partition)
__nv_reservedSMEM_tcgen05_partition:
	.zero		32
.L_0:


//--------------------- .nv.global                --------------------------
	.section	.nv.global,"aw",@nobits
.nv.global:
	.type		_ZN40_INTERNAL_b2d5453a_4_k_cu_2556b191_178624cute1_E,@object
	.size		_ZN40_INTERNAL_b2d5453a_4_k_cu_2556b191_178624cute1_E,(_ZN40_INTERNAL_b2d5453a_4_k_cu_2556b191_178624cuda3std3__45__cpo6cbeginE - _ZN40_INTERNAL_b2d5453a_4_k_cu_2556b191_178624cute1_E)
_ZN40_INTERNAL_b2d5453a_4_k_cu_2556b191_178624cute1_E:
	.zero		1
	.type		_ZN40_INTERNAL_b2d5453a_4_k_cu_2556b191_178624cuda3std3__45__cpo6cbeginE,@object
	.size		_ZN40_INTERNAL_b2d5453a_4_k_cu_2556b191_178624cuda3std3__45__cpo6cbeginE,(_ZN40_INTERNAL_b2d5453a_4_k_cu_2556b191_178624cuda3std3__48in_placeE - _ZN40_INTERNAL_b2d5453a_4_k_cu_2556b191_178624cuda3std3__45__cpo6cbeginE)
_ZN40_INTERNAL_b2d5453a_4_k_cu_2556b191_178624cuda3std3__45__cpo6cbeginE:
	.zero		1
	.type		_ZN40_INTERNAL_b2d5453a_4_k_cu_2556b191_178624cuda3std3__48in_placeE,@object
	.size		_ZN40_INTERNAL_b2d5453a_4_k_cu_2556b191_178624cuda3std3__48in_placeE,(_ZN40_INTERNAL_b2d5453a_4_k_cu_2556b191_178624cuda3std6ranges3__45__cpo9iter_moveE - _ZN40_INTERNAL_b2d5453a_4_k_cu_2556b191_178624cuda3std3__48in_placeE)
_ZN40_INTERNAL_b2d5453a_4_k_cu_2556b191_178624cuda3std3__48in_placeE:
	.zero		1
	.type		_ZN40_INTERNAL_b2d5453a_4_k_cu_2556b191_178624cuda3std6ranges3__45__cpo9iter_moveE,@object
	.size		_ZN40_INTERNAL_b2d5453a_4_k_cu_2556b191_178624cuda3std6ranges3__45__cpo9iter_moveE,(_ZN40_INTERNAL_b2d5453a_4_k_cu_2556b191_178624cuda3std3__45__cpo5beginE - _ZN40_INTERNAL_b2d5453a_4_k_cu_2556b191_178624cuda3std6ranges3__45__cpo9iter_moveE)
_ZN40_INTERNAL_b2d5453a_4_k_cu_2556b191_178624cuda3std6ranges3__45__cpo9iter_moveE:
	.zero		1
	.type		_ZN40_INTERNAL_b2d5453a_4_k_cu_2556b191_178624cuda3std3__45__cpo5beginE,@object
	.size		_ZN40_INTERNAL_b2d5453a_4_k_cu_2556b191_178624cuda3std3__45__cpo5beginE,(_ZN40_INTERNAL_b2d5453a_4_k_cu_2556b191_178624cuda3std3__442_GLOBAL__N__b2d5453a_4_k_cu_2556b191_178626ignoreE - _ZN40_INTERNAL_b2d5453a_4_k_cu_2556b191_178624cuda3std3__45__cpo5beginE)
_ZN40_INTERNAL_b2d5453a_4_k_cu_2556b191_178624cuda3std3__45__cpo5beginE:
	.zero		1
	.type		_ZN40_INTERNAL_b2d5453a_4_k_cu_2556b191_178624cuda3std3__442_GLOBAL__N__b2d5453a_4_k_cu_2556b191_178626ignoreE,@object
	.size		_ZN40_INTERNAL_b2d5453a_4_k_cu_2556b191_178624cuda3std3__442_GLOBAL__N__b2d5453a_4_k_cu_2556b191_178626ignoreE,(_ZN40_INTERNAL_b2d5453a_4_k_cu_2556b191_178624cute7productE - _ZN40_INTERNAL_b2d5453a_4_k_cu_2556b191_178624cuda3std3__442_GLOBAL__N__b2d5453a_4_k_cu_2556b191_178626ignoreE)
_ZN40_INTERNAL_b2d5453a_4_k_cu_2556b191_178624cuda3std3__442_GLOBAL__N__b2d5453a_4_k_cu_2556b191_178626ignoreE:
	.zero		1
	.type		_ZN40_INTERNAL_b2d5453a_4_k_cu_2556b191_178624cute7productE,@object
	.size		_ZN40_INTERNAL_b2d5453a_4_k_cu_2556b191_178624cute7productE,(_ZN40_INTERNAL_b2d5453a_4_k_cu_2556b191_178624cuda3std3__45__cpo3endE - _ZN40_INTERNAL_b2d5453a_4_k_cu_2556b191_178624cute7productE)
_ZN40_INTERNAL_b2d5453a_4_k_cu_2556b191_178624cute7productE:
	.zero		1
	.type		_ZN40_INTERNAL_b2d5453a_4_k_cu_2556b191_178624cuda3std3__45__cpo3endE,@object
	.size		_ZN40_INTERNAL_b2d5453a_4_k_cu_2556b191_178624cuda3std3__45__cpo3endE,(_ZN40_INTERNAL_b2d5453a_4_k_cu_2556b191_178624cuda3std3__419piecewise_constructE - _ZN40_INTERNAL_b2d5453a_4_k_cu_2556b191_178624cuda3std3__45__cpo3endE)
_ZN40_INTERNAL_b2d5453a_4_k_cu_2556b191_178624cuda3std3__45__cpo3endE:
	.zero		1
	.type		_ZN40_INTERNAL_b2d5453a_4_k_cu_2556b191_178624cuda3std3__419piecewise_constructE,@object
	.size		_ZN40_INTERNAL_b2d5453a_4_k_cu_2556b191_178624cuda3std3__419piecewise_constructE,(_ZN40_INTERNAL_b2d5453a_4_k_cu_2556b191_178624cuda3std3__45__cpo4cendE - _ZN40_INTERNAL_b2d5453a_4_k_cu_2556b191_178624cuda3std3__419piecewise_constructE)
_ZN40_INTERNAL_b2d5453a_4_k_cu_2556b191_178624cuda3std3__419piecewise_constructE:
	.zero		1
	.type		_ZN40_INTERNAL_b2d5453a_4_k_cu_2556b191_178624cuda3std3__45__cpo4cendE,@object
	.size		_ZN40_INTERNAL_b2d5453a_4_k_cu_2556b191_178624cuda3std3__45__cpo4cendE,(_ZN40_INTERNAL_b2d5453a_4_k_cu_2556b191_178624cuda3std6ranges3__45__cpo4swapE - _ZN40_INTERNAL_b2d5453a_4_k_cu_2556b191_178624cuda3std3__45__cpo4cendE)
_ZN40_INTERNAL_b2d5453a_4_k_cu_2556b191_178624cuda3std3__45__cpo4cendE:
	.zero		1
	.type		_ZN40_INTERNAL_b2d5453a_4_k_cu_2556b191_178624cuda3std6ranges3__45__cpo4swapE,@object
	.size		_ZN40_INTERNAL_b2d5453a_4_k_cu_2556b191_178624cuda3std6ranges3__45__cpo4swapE,(.L_10 - _ZN40_INTERNAL_b2d5453a_4_k_cu_2556b191_178624cuda3std6ranges3__45__cpo4swapE)
_ZN40_INTERNAL_b2d5453a_4_k_cu_2556b191_178624cuda3std6ranges3__45__cpo4swapE:
	.zero		1
.L_10:


//--------------------- .nv.constant0._ZN7cutlass13device_kernelINS_4gemm6kernel13GemmUniversalIN4cute5tupleIJiiiiEEENS1_10collective13CollectiveMmaINS1_35MainloopSm100TmaUmmaWarpSpecializedILi5ELi2ELi2ENS5_IJNS4_1CILi8EEENSA_ILi1EEESC_EEEEENS5_IJNSA_ILi256EEESF_NSA_ILi32EEEEEEfNS5_IJlSC_lEEEfSI_NS4_8TiledMMAINS4_8MMA_AtomIJNS4_23SM100_MMA_TF32_2x1SM_SSINS_10tfloat32_tESM_fLi256ELi256ELNS4_4UMMA5MajorE0ELSO_0ELNSN_7ScaleInE0ELSP_0EEEEEENS4_6LayoutINS5_IJSC_SC_SC_EEENS5_IJNSA_ILi0EEESU_SU_EEEEENS5_IJNS4_10UnderscoreESX_SX_EEEEENS4_18SM100_TMA_2SM_LOADENS4_14ComposedLayoutINS4_7SwizzleILi3ELi4ELi3EEENS4_18smem_ptr_flag_bitsILi32EEENSS_INS5_IJSB_SG_EEENS5_IJSG_SC_EEEEEEEvNS4_8identityENS4_28SM100_TMA_2SM_LOAD_MULTICASTES19_vS1A_EENS_8epilogue10collective18CollectiveEpilogueINS1D_23Sm100TmaWarpSpecializedILi4ELi2ELi32ELb1ELb0EEEJNS5_IJNSA_ILi128EEESF_SG_EEENS5_IJNSS_IS1I_SC_EENSS_ISG_SC_EEEEEfSI_fSI_NS1D_6fusion15FusionCallbacksIS1H_NS1N_17LinearCombinationIffffLNS_15FloatRoundStyleE2EEES1J_S1M_JEEENS4_5SM1004TMEM4LOAD26SM100_TMEM_LOAD_32dp32b32xENS4_13SM90_TMA_LOADES19_NS4_39AutoVectorizingCopyWithAssumedAlignmentILi128EEENS4_14SM90_TMA_STOREES19_S1Z_S1Z_EEEvvEEEEvNT_6ParamsE --------------------------
	.section	.nv.constant0._ZN7cutlass13device_kernelINS_4gemm6kernel13GemmUniversalIN4cute5tupleIJiiiiEEENS1_10collective13CollectiveMmaINS1_35MainloopSm100TmaUmmaWarpSpecializedILi5ELi2ELi2ENS5_IJNS4_1CILi8EEENSA_ILi1EEESC_EEEEENS5_IJNSA_ILi256EEESF_NSA_ILi32EEEEEEfNS5_IJlSC_lEEEfSI_NS4_8TiledMMAINS4_8MMA_AtomIJNS4_23SM100_MMA_TF32_2x1SM_SSINS_10tfloat32_tESM_fLi256ELi256ELNS4_4UMMA5MajorE0ELSO_0ELNSN_7ScaleInE0ELSP_0EEEEEENS4_6LayoutINS5_IJSC_SC_SC_EEENS5_IJNSA_ILi0EEESU_SU_EEEEENS5_IJNS4_10UnderscoreESX_SX_EEEEENS4_18SM100_TMA_2SM_LOADENS4_14ComposedLayoutINS4_7SwizzleILi3ELi4ELi3EEENS4_18smem_ptr_flag_bitsILi32EEENSS_INS5_IJSB_SG_EEENS5_IJSG_SC_EEEEEEEvNS4_8identityENS4_28SM100_TMA_2SM_LOAD_MULTICASTES19_vS1A_EENS_8epilogue10collective18CollectiveEpilogueINS1D_23Sm100TmaWarpSpecializedILi4ELi2ELi32ELb1ELb0EEEJNS5_IJNSA_ILi128EEESF_SG_EEENS5_IJNSS_IS1I_SC_EENSS_ISG_SC_EEEEEfSI_fSI_NS1D_6fusion15FusionCallbacksIS1H_NS1N_17LinearCombinationIffffLNS_15FloatRoundStyleE2EEES1J_S1M_JEEENS4_5SM1004TMEM4LOAD26SM100_TMEM_LOAD_32dp32b32xENS4_13SM90_TMA_LOADES19_NS4_39AutoVectorizingCopyWithAssumedAlignmentILi128EEENS4_14SM90_TMA_STOREES19_S1Z_S1Z_EEEvvEEEEvNT_6ParamsE,"a",@progbits
	.sectionflags	@""
	.align	4
.nv.constant0._ZN7cutlass13device_kernelINS_4gemm6kernel13GemmUniversalIN4cute5tupleIJiiiiEEENS1_10collective13CollectiveMmaINS1_35MainloopSm100TmaUmmaWarpSpecializedILi5ELi2ELi2ENS5_IJNS4_1CILi8EEENSA_ILi1EEESC_EEEEENS5_IJNSA_ILi256EEESF_NSA_ILi32EEEEEEfNS5_IJlSC_lEEEfSI_NS4_8TiledMMAINS4_8MMA_AtomIJNS4_23SM100_MMA_TF32_2x1SM_SSINS_10tfloat32_tESM_fLi256ELi256ELNS4_4UMMA5MajorE0ELSO_0ELNSN_7ScaleInE0ELSP_0EEEEEENS4_6LayoutINS5_IJSC_SC_SC_EEENS5_IJNSA_ILi0EEESU_SU_EEEEENS5_IJNS4_10UnderscoreESX_SX_EEEEENS4_18SM100_TMA_2SM_LOADENS4_14ComposedLayoutINS4_7SwizzleILi3ELi4ELi3EEENS4_18smem_ptr_flag_bitsILi32EEENSS_INS5_IJSB_SG_EEENS5_IJSG_SC_EEEEEEEvNS4_8identityENS4_28SM100_TMA_2SM_LOAD_MULTICASTES19_vS1A_EENS_8epilogue10collective18CollectiveEpilogueINS1D_23Sm100TmaWarpSpecializedILi4ELi2ELi32ELb1ELb0EEEJNS5_IJNSA_ILi128EEESF_SG_EEENS5_IJNSS_IS1I_SC_EENSS_ISG_SC_EEEEEfSI_fSI_NS1D_6fusion15FusionCallbacksIS1H_NS1N_17LinearCombinationIffffLNS_15FloatRoundStyleE2EEES1J_S1M_JEEENS4_5SM1004TMEM4LOAD26SM100_TMEM_LOAD_32dp32b32xENS4_13SM90_TMA_LOADES19_NS4_39AutoVectorizingCopyWithAssumedAlignmentILi128EEENS4_14SM90_TMA_STOREES19_S1Z_S1Z_EEEvvEEEEvNT_6ParamsE:
	.zero		2944


//--------------------- SYMBOLS --------------------------

	.type		.nv.reservedSmem.offset0,@object
	.size		.nv.reservedSmem.offset0,0x4
	.type		.nv.reservedSmem.cap,@object
	.size		.nv.reservedSmem.cap,0x4
	.type		__assertfail,@function
